//
// Generated by NVIDIA NVVM Compiler
//
// Compiler Build ID: CL-36424714
// Cuda compilation tools, release 13.0, V13.0.88
// Based on NVVM 20.0.0
//

.version 9.0
.target sm_100
.address_size 64

	// .globl	_Z22AES_CBC_decrypt_bufferP7AES_ctxPhS1_m
.extern .func  (.param .b32 func_retval0) vprintf
(
	.param .b64 vprintf_param_0,
	.param .b64 vprintf_param_1
)
;
.global .align 4 .b8 precalc_xorwow_matrix[102400];
.global .align 4 .b8 precalc_xorwow_offset_matrix[102400];
.global .align 4 .b8 mrg32k3aM1[2304];
.global .align 4 .b8 mrg32k3aM2[2304];
.global .align 4 .b8 mrg32k3aM1SubSeq[2016];
.global .align 4 .b8 mrg32k3aM2SubSeq[2016];
.global .align 4 .b8 mrg32k3aM1Seq[2304];
.global .align 4 .b8 mrg32k3aM2Seq[2304];
.const .align 8 .b8 __cr_lgamma_table[72];
.global .align 1 .b8 d_rsbox[256] = {82, 9, 106, 213, 48, 54, 165, 56, 191, 64, 163, 158, 129, 243, 215, 251, 124, 227, 57, 130, 155, 47, 255, 135, 52, 142, 67, 68, 196, 222, 233, 203, 84, 123, 148, 50, 166, 194, 35, 61, 238, 76, 149, 11, 66, 250, 195, 78, 8, 46, 161, 102, 40, 217, 36, 178, 118, 91, 162, 73, 109, 139, 209, 37, 114, 248, 246, 100, 134, 104, 152, 22, 212, 164, 92, 204, 93, 101, 182, 146, 108, 112, 72, 80, 253, 237, 185, 218, 94, 21, 70, 87, 167, 141, 157, 132, 144, 216, 171, 0, 140, 188, 211, 10, 247, 228, 88, 5, 184, 179, 69, 6, 208, 44, 30, 143, 202, 63, 15, 2, 193, 175, 189, 3, 1, 19, 138, 107, 58, 145, 17, 65, 79, 103, 220, 234, 151, 242, 207, 206, 240, 180, 230, 115, 150, 172, 116, 34, 231, 173, 53, 133, 226, 249, 55, 232, 28, 117, 223, 110, 71, 241, 26, 113, 29, 41, 197, 137, 111, 183, 98, 14, 170, 24, 190, 27, 252, 86, 62, 75, 198, 210, 121, 32, 154, 219, 192, 254, 120, 205, 90, 244, 31, 221, 168, 51, 136, 7, 199, 49, 177, 18, 16, 89, 39, 128, 236, 95, 96, 81, 127, 169, 25, 181, 74, 13, 45, 229, 122, 159, 147, 201, 156, 239, 160, 224, 59, 77, 174, 42, 245, 176, 200, 235, 187, 60, 131, 83, 153, 97, 23, 43, 4, 126, 186, 119, 214, 38, 225, 105, 20, 99, 85, 33, 12, 125};
.global .align 1 .b8 $str[6] = {67, 73, 65, 79, 10};
.global .align 1 .b8 $str$1[4] = {37, 115, 10};

.visible .entry _Z22AES_CBC_decrypt_bufferP7AES_ctxPhS1_m(
	.param .u64 .ptr .align 1 _Z22AES_CBC_decrypt_bufferP7AES_ctxPhS1_m_param_0,
	.param .u64 .ptr .align 1 _Z22AES_CBC_decrypt_bufferP7AES_ctxPhS1_m_param_1,
	.param .u64 .ptr .align 1 _Z22AES_CBC_decrypt_bufferP7AES_ctxPhS1_m_param_2,
	.param .u64 _Z22AES_CBC_decrypt_bufferP7AES_ctxPhS1_m_param_3
)
{
	.local .align 16 .b8 	__local_depot0[32];
	.reg .b64 	%SP;
	.reg .b64 	%SPL;
	.reg .pred 	%p<5>;
	.reg .b16 	%rs<286>;
	.reg .b32 	%r<41>;
	.reg .b64 	%rd<84>;

	mov.u64 	%SPL, __local_depot0;
	cvta.local.u64 	%SP, %SPL;
	ld.param.u64 	%rd16, [_Z22AES_CBC_decrypt_bufferP7AES_ctxPhS1_m_param_0];
	ld.param.u64 	%rd83, [_Z22AES_CBC_decrypt_bufferP7AES_ctxPhS1_m_param_1];
	ld.param.u64 	%rd15, [_Z22AES_CBC_decrypt_bufferP7AES_ctxPhS1_m_param_3];
	cvta.to.global.u64 	%rd1, %rd16;
	mov.u64 	%rd17, $str;
	cvta.global.u64 	%rd18, %rd17;
	{ // callseq 0, 0
	.param .b64 param0;
	st.param.b64 	[param0], %rd18;
	.param .b64 param1;
	st.param.b64 	[param1], 0;
	.param .b32 retval0;
	call.uni (retval0), 
	vprintf, 
	(
	param0, 
	param1
	);
	ld.param.b32 	%r3, [retval0];
	} // callseq 0
	setp.eq.s64 	%p1, %rd15, 0;
	@%p1 bra 	$L__BB0_8;
	cvta.to.global.u64 	%rd81, %rd83;
	add.u64 	%rd3, %SPL, 0;
	mov.b64 	%rd79, 0;
$L__BB0_2:
	ld.global.u8 	%rs1, [%rd81];
	ld.global.u8 	%rs2, [%rd81+1];
	ld.global.u8 	%rs3, [%rd81+2];
	ld.global.u8 	%rs4, [%rd81+3];
	ld.global.u8 	%rs5, [%rd81+4];
	ld.global.u8 	%rs6, [%rd81+5];
	ld.global.u8 	%rs7, [%rd81+6];
	ld.global.u8 	%rs8, [%rd81+7];
	ld.global.u8 	%rs9, [%rd81+8];
	ld.global.u8 	%rs10, [%rd81+9];
	ld.global.u8 	%rs11, [%rd81+10];
	ld.global.u8 	%rs12, [%rd81+11];
	ld.global.u8 	%rs13, [%rd81+12];
	ld.global.u8 	%rs14, [%rd81+13];
	ld.global.u8 	%rs15, [%rd81+14];
	ld.global.u8 	%rs16, [%rd81+15];
	cvt.u32.u16 	%r5, %rs16;
	cvt.u32.u16 	%r6, %rs15;
	prmt.b32 	%r7, %r6, %r5, 0x3340U;
	cvt.u32.u16 	%r8, %rs14;
	cvt.u32.u16 	%r9, %rs13;
	prmt.b32 	%r10, %r9, %r8, 0x3340U;
	prmt.b32 	%r11, %r10, %r7, 0x5410U;
	cvt.u32.u16 	%r12, %rs12;
	cvt.u32.u16 	%r13, %rs11;
	prmt.b32 	%r14, %r13, %r12, 0x3340U;
	cvt.u32.u16 	%r15, %rs10;
	cvt.u32.u16 	%r16, %rs9;
	prmt.b32 	%r17, %r16, %r15, 0x3340U;
	prmt.b32 	%r18, %r17, %r14, 0x5410U;
	cvt.u32.u16 	%r19, %rs8;
	cvt.u32.u16 	%r20, %rs7;
	prmt.b32 	%r21, %r20, %r19, 0x3340U;
	cvt.u32.u16 	%r22, %rs6;
	cvt.u32.u16 	%r23, %rs5;
	prmt.b32 	%r24, %r23, %r22, 0x3340U;
	prmt.b32 	%r25, %r24, %r21, 0x5410U;
	cvt.u32.u16 	%r26, %rs4;
	cvt.u32.u16 	%r27, %rs3;
	prmt.b32 	%r28, %r27, %r26, 0x3340U;
	cvt.u32.u16 	%r29, %rs2;
	cvt.u32.u16 	%r30, %rs1;
	prmt.b32 	%r31, %r30, %r29, 0x3340U;
	prmt.b32 	%r32, %r31, %r28, 0x5410U;
	st.local.v4.b32 	[%rd3], {%r32, %r25, %r18, %r11};
	ld.global.u8 	%rs84, [%rd1+224];
	xor.b16  	%rs272, %rs1, %rs84;
	st.global.u8 	[%rd81], %rs272;
	ld.global.u8 	%rs85, [%rd1+225];
	xor.b16  	%rs281, %rs2, %rs85;
	st.global.u8 	[%rd81+1], %rs281;
	ld.global.u8 	%rs86, [%rd1+226];
	xor.b16  	%rs280, %rs3, %rs86;
	st.global.u8 	[%rd81+2], %rs280;
	ld.global.u8 	%rs87, [%rd1+227];
	xor.b16  	%rs276, %rs4, %rs87;
	st.global.u8 	[%rd81+3], %rs276;
	ld.global.u8 	%rs88, [%rd1+228];
	xor.b16  	%rs271, %rs5, %rs88;
	st.global.u8 	[%rd81+4], %rs271;
	ld.global.u8 	%rs89, [%rd1+229];
	xor.b16  	%rs282, %rs6, %rs89;
	st.global.u8 	[%rd81+5], %rs282;
	ld.global.u8 	%rs90, [%rd1+230];
	xor.b16  	%rs278, %rs7, %rs90;
	st.global.u8 	[%rd81+6], %rs278;
	ld.global.u8 	%rs91, [%rd1+231];
	xor.b16  	%rs275, %rs8, %rs91;
	st.global.u8 	[%rd81+7], %rs275;
	ld.global.u8 	%rs92, [%rd1+232];
	xor.b16  	%rs270, %rs9, %rs92;
	st.global.u8 	[%rd81+8], %rs270;
	ld.global.u8 	%rs93, [%rd1+233];
	xor.b16  	%rs283, %rs10, %rs93;
	st.global.u8 	[%rd81+9], %rs283;
	ld.global.u8 	%rs94, [%rd1+234];
	xor.b16  	%rs279, %rs11, %rs94;
	st.global.u8 	[%rd81+10], %rs279;
	ld.global.u8 	%rs95, [%rd1+235];
	xor.b16  	%rs274, %rs12, %rs95;
	st.global.u8 	[%rd81+11], %rs274;
	ld.global.u8 	%rs96, [%rd1+236];
	xor.b16  	%rs269, %rs13, %rs96;
	st.global.u8 	[%rd81+12], %rs269;
	ld.global.u8 	%rs97, [%rd1+237];
	xor.b16  	%rs284, %rs14, %rs97;
	st.global.u8 	[%rd81+13], %rs284;
	ld.global.u8 	%rs98, [%rd1+238];
	xor.b16  	%rs277, %rs15, %rs98;
	st.global.u8 	[%rd81+14], %rs277;
	ld.global.u8 	%rs99, [%rd1+239];
	xor.b16  	%rs273, %rs16, %rs99;
	st.global.u8 	[%rd81+15], %rs273;
	mov.b16 	%rs285, 13;
$L__BB0_3:
	cvt.u64.u16 	%rd21, %rs272;
	and.b64  	%rd22, %rd21, 255;
	mov.u64 	%rd23, d_rsbox;
	add.s64 	%rd24, %rd23, %rd22;
	ld.global.nc.u8 	%rs100, [%rd24];
	cvt.u16.u8 	%rs101, %rs100;
	st.global.u8 	[%rd81], %rs101;
	cvt.u64.u16 	%rd25, %rs271;
	and.b64  	%rd26, %rd25, 255;
	add.s64 	%rd27, %rd23, %rd26;
	ld.global.nc.u8 	%rs102, [%rd27];
	cvt.u16.u8 	%rs103, %rs102;
	st.global.u8 	[%rd81+4], %rs103;
	cvt.u64.u16 	%rd28, %rs270;
	and.b64  	%rd29, %rd28, 255;
	add.s64 	%rd30, %rd23, %rd29;
	ld.global.nc.u8 	%rs104, [%rd30];
	cvt.u16.u8 	%rs105, %rs104;
	st.global.u8 	[%rd81+8], %rs105;
	cvt.u64.u16 	%rd31, %rs269;
	and.b64  	%rd32, %rd31, 255;
	add.s64 	%rd33, %rd23, %rd32;
	ld.global.nc.u8 	%rs106, [%rd33];
	cvt.u16.u8 	%rs107, %rs106;
	st.global.u8 	[%rd81+12], %rs107;
	cvt.u64.u16 	%rd34, %rs284;
	and.b64  	%rd35, %rd34, 255;
	add.s64 	%rd36, %rd23, %rd35;
	ld.global.nc.u8 	%rs108, [%rd36];
	cvt.u16.u8 	%rs109, %rs108;
	st.global.u8 	[%rd81+1], %rs109;
	cvt.u64.u16 	%rd37, %rs281;
	and.b64  	%rd38, %rd37, 255;
	add.s64 	%rd39, %rd23, %rd38;
	ld.global.nc.u8 	%rs110, [%rd39];
	cvt.u16.u8 	%rs111, %rs110;
	st.global.u8 	[%rd81+5], %rs111;
	cvt.u64.u16 	%rd40, %rs282;
	and.b64  	%rd41, %rd40, 255;
	add.s64 	%rd42, %rd23, %rd41;
	ld.global.nc.u8 	%rs112, [%rd42];
	cvt.u16.u8 	%rs113, %rs112;
	st.global.u8 	[%rd81+9], %rs113;
	cvt.u64.u16 	%rd43, %rs283;
	and.b64  	%rd44, %rd43, 255;
	add.s64 	%rd45, %rd23, %rd44;
	ld.global.nc.u8 	%rs114, [%rd45];
	cvt.u16.u8 	%rs115, %rs114;
	st.global.u8 	[%rd81+13], %rs115;
	cvt.u64.u16 	%rd46, %rs279;
	and.b64  	%rd47, %rd46, 255;
	add.s64 	%rd48, %rd23, %rd47;
	ld.global.nc.u8 	%rs116, [%rd48];
	cvt.u16.u8 	%rs117, %rs116;
	st.global.u8 	[%rd81+2], %rs117;
	cvt.u64.u16 	%rd49, %rs277;
	and.b64  	%rd50, %rd49, 255;
	add.s64 	%rd51, %rd23, %rd50;
	ld.global.nc.u8 	%rs118, [%rd51];
	cvt.u16.u8 	%rs119, %rs118;
	st.global.u8 	[%rd81+6], %rs119;
	cvt.u64.u16 	%rd52, %rs280;
	and.b64  	%rd53, %rd52, 255;
	add.s64 	%rd54, %rd23, %rd53;
	ld.global.nc.u8 	%rs120, [%rd54];
	cvt.u16.u8 	%rs121, %rs120;
	st.global.u8 	[%rd81+10], %rs121;
	cvt.u64.u16 	%rd55, %rs278;
	and.b64  	%rd56, %rd55, 255;
	add.s64 	%rd57, %rd23, %rd56;
	ld.global.nc.u8 	%rs122, [%rd57];
	cvt.u16.u8 	%rs123, %rs122;
	st.global.u8 	[%rd81+14], %rs123;
	cvt.u64.u16 	%rd58, %rs275;
	and.b64  	%rd59, %rd58, 255;
	add.s64 	%rd60, %rd23, %rd59;
	ld.global.nc.u8 	%rs124, [%rd60];
	cvt.u16.u8 	%rs125, %rs124;
	st.global.u8 	[%rd81+3], %rs125;
	cvt.u64.u16 	%rd61, %rs274;
	and.b64  	%rd62, %rd61, 255;
	add.s64 	%rd63, %rd23, %rd62;
	ld.global.nc.u8 	%rs126, [%rd63];
	cvt.u16.u8 	%rs127, %rs126;
	st.global.u8 	[%rd81+7], %rs127;
	cvt.u64.u16 	%rd64, %rs273;
	and.b64  	%rd65, %rd64, 255;
	add.s64 	%rd66, %rd23, %rd65;
	ld.global.nc.u8 	%rs128, [%rd66];
	cvt.u16.u8 	%rs129, %rs128;
	st.global.u8 	[%rd81+11], %rs129;
	cvt.u64.u16 	%rd67, %rs276;
	and.b64  	%rd68, %rd67, 255;
	add.s64 	%rd69, %rd23, %rd68;
	ld.global.nc.u8 	%rs130, [%rd69];
	cvt.u16.u8 	%rs131, %rs130;
	st.global.u8 	[%rd81+15], %rs131;
	and.b16  	%rs132, %rs285, 255;
	cvt.u32.u16 	%r33, %rs285;
	and.b32  	%r34, %r33, 255;
	mul.wide.u32 	%rd70, %r34, 16;
	add.s64 	%rd71, %rd1, %rd70;
	ld.global.u8 	%rs133, [%rd71];
	xor.b16  	%rs50, %rs101, %rs133;
	st.global.u8 	[%rd81], %rs50;
	ld.global.u8 	%rs134, [%rd71+1];
	xor.b16  	%rs51, %rs109, %rs134;
	st.global.u8 	[%rd81+1], %rs51;
	ld.global.u8 	%rs135, [%rd71+2];
	xor.b16  	%rs52, %rs117, %rs135;
	st.global.u8 	[%rd81+2], %rs52;
	ld.global.u8 	%rs136, [%rd71+3];
	xor.b16  	%rs53, %rs125, %rs136;
	st.global.u8 	[%rd81+3], %rs53;
	ld.global.u8 	%rs137, [%rd71+4];
	xor.b16  	%rs54, %rs103, %rs137;
	st.global.u8 	[%rd81+4], %rs54;
	ld.global.u8 	%rs138, [%rd71+5];
	xor.b16  	%rs55, %rs111, %rs138;
	st.global.u8 	[%rd81+5], %rs55;
	ld.global.u8 	%rs139, [%rd71+6];
	xor.b16  	%rs56, %rs119, %rs139;
	st.global.u8 	[%rd81+6], %rs56;
	ld.global.u8 	%rs140, [%rd71+7];
	xor.b16  	%rs57, %rs127, %rs140;
	st.global.u8 	[%rd81+7], %rs57;
	ld.global.u8 	%rs141, [%rd71+8];
	xor.b16  	%rs58, %rs105, %rs141;
	st.global.u8 	[%rd81+8], %rs58;
	ld.global.u8 	%rs142, [%rd71+9];
	xor.b16  	%rs59, %rs113, %rs142;
	st.global.u8 	[%rd81+9], %rs59;
	ld.global.u8 	%rs143, [%rd71+10];
	xor.b16  	%rs60, %rs121, %rs143;
	st.global.u8 	[%rd81+10], %rs60;
	ld.global.u8 	%rs144, [%rd71+11];
	xor.b16  	%rs61, %rs129, %rs144;
	st.global.u8 	[%rd81+11], %rs61;
	ld.global.u8 	%rs145, [%rd71+12];
	xor.b16  	%rs62, %rs107, %rs145;
	st.global.u8 	[%rd81+12], %rs62;
	ld.global.u8 	%rs146, [%rd71+13];
	xor.b16  	%rs63, %rs115, %rs146;
	st.global.u8 	[%rd81+13], %rs63;
	ld.global.u8 	%rs147, [%rd71+14];
	xor.b16  	%rs64, %rs123, %rs147;
	st.global.u8 	[%rd81+14], %rs64;
	ld.global.u8 	%rs148, [%rd71+15];
	xor.b16  	%rs65, %rs131, %rs148;
	st.global.u8 	[%rd81+15], %rs65;
	setp.eq.s16 	%p2, %rs132, 0;
	@%p2 bra 	$L__BB0_7;
	add.s64 	%rd82, %rd81, 1;
	mov.b32 	%r40, 0;
$L__BB0_5:
	ld.global.s8 	%rs149, [%rd82+-1];
	ld.global.s8 	%rs150, [%rd82];
	ld.global.s8 	%rs151, [%rd82+1];
	ld.global.s8 	%rs152, [%rd82+2];
	shl.b16 	%rs153, %rs149, 1;
	cvt.s16.s8 	%rs154, %rs153;
	shr.u16 	%rs155, %rs149, 7;
	and.b16  	%rs156, %rs155, 27;
	xor.b16  	%rs157, %rs156, %rs153;
	shl.b16 	%rs158, %rs157, 1;
	cvt.s16.s8 	%rs159, %rs158;
	shr.u16 	%rs160, %rs154, 7;
	and.b16  	%rs161, %rs160, 27;
	xor.b16  	%rs162, %rs158, %rs161;
	shl.b16 	%rs163, %rs162, 1;
	shr.u16 	%rs164, %rs159, 7;
	and.b16  	%rs165, %rs164, 27;
	shl.b16 	%rs166, %rs150, 1;
	cvt.s16.s8 	%rs167, %rs166;
	shr.u16 	%rs168, %rs150, 7;
	and.b16  	%rs169, %rs168, 27;
	xor.b16  	%rs170, %rs169, %rs166;
	shl.b16 	%rs171, %rs170, 1;
	cvt.s16.s8 	%rs172, %rs171;
	shr.u16 	%rs173, %rs167, 7;
	and.b16  	%rs174, %rs173, 27;
	xor.b16  	%rs175, %rs171, %rs174;
	shl.b16 	%rs176, %rs175, 1;
	shr.u16 	%rs177, %rs172, 7;
	and.b16  	%rs178, %rs177, 27;
	shl.b16 	%rs179, %rs151, 1;
	cvt.s16.s8 	%rs180, %rs179;
	shr.u16 	%rs181, %rs151, 7;
	and.b16  	%rs182, %rs181, 27;
	xor.b16  	%rs183, %rs182, %rs179;
	shl.b16 	%rs184, %rs183, 1;
	cvt.s16.s8 	%rs185, %rs184;
	shr.u16 	%rs186, %rs180, 7;
	and.b16  	%rs187, %rs186, 27;
	xor.b16  	%rs188, %rs184, %rs187;
	shl.b16 	%rs189, %rs188, 1;
	shr.u16 	%rs190, %rs185, 7;
	and.b16  	%rs191, %rs190, 27;
	shl.b16 	%rs192, %rs152, 1;
	cvt.s16.s8 	%rs193, %rs192;
	shr.u16 	%rs194, %rs152, 7;
	and.b16  	%rs195, %rs194, 27;
	xor.b16  	%rs196, %rs195, %rs192;
	shl.b16 	%rs197, %rs196, 1;
	cvt.s16.s8 	%rs198, %rs197;
	shr.u16 	%rs199, %rs193, 7;
	and.b16  	%rs200, %rs199, 27;
	xor.b16  	%rs201, %rs197, %rs200;
	shl.b16 	%rs202, %rs201, 1;
	shr.u16 	%rs203, %rs198, 7;
	and.b16  	%rs204, %rs203, 27;
	xor.b16  	%rs205, %rs165, %rs163;
	xor.b16  	%rs206, %rs205, %rs178;
	xor.b16  	%rs207, %rs206, %rs176;
	xor.b16  	%rs208, %rs207, %rs191;
	xor.b16  	%rs209, %rs208, %rs189;
	xor.b16  	%rs210, %rs209, %rs204;
	xor.b16  	%rs211, %rs210, %rs202;
	xor.b16  	%rs212, %rs211, %rs150;
	xor.b16  	%rs213, %rs212, %rs151;
	xor.b16  	%rs214, %rs213, %rs152;
	xor.b16  	%rs215, %rs214, %rs157;
	xor.b16  	%rs216, %rs215, %rs170;
	xor.b16  	%rs217, %rs216, %rs162;
	xor.b16  	%rs218, %rs217, %rs188;
	st.global.u8 	[%rd82+-1], %rs218;
	xor.b16  	%rs219, %rs211, %rs149;
	xor.b16  	%rs220, %rs219, %rs151;
	xor.b16  	%rs221, %rs220, %rs152;
	xor.b16  	%rs222, %rs221, %rs170;
	xor.b16  	%rs223, %rs222, %rs183;
	xor.b16  	%rs224, %rs223, %rs175;
	xor.b16  	%rs225, %rs224, %rs201;
	st.global.u8 	[%rd82], %rs225;
	xor.b16  	%rs226, %rs219, %rs150;
	xor.b16  	%rs227, %rs226, %rs152;
	xor.b16  	%rs228, %rs227, %rs183;
	xor.b16  	%rs229, %rs228, %rs162;
	xor.b16  	%rs230, %rs229, %rs196;
	xor.b16  	%rs231, %rs230, %rs188;
	st.global.u8 	[%rd82+1], %rs231;
	xor.b16  	%rs232, %rs226, %rs151;
	xor.b16  	%rs233, %rs232, %rs157;
	xor.b16  	%rs234, %rs233, %rs175;
	xor.b16  	%rs235, %rs234, %rs196;
	xor.b16  	%rs236, %rs235, %rs201;
	st.global.u8 	[%rd82+2], %rs236;
	add.s32 	%r40, %r40, 1;
	add.s64 	%rd82, %rd82, 4;
	setp.ne.s32 	%p3, %r40, 4;
	@%p3 bra 	$L__BB0_5;
	add.s16 	%rs285, %rs285, -1;
	ld.global.u8 	%rs284, [%rd81+13];
	ld.global.u8 	%rs283, [%rd81+9];
	ld.global.u8 	%rs282, [%rd81+5];
	ld.global.u8 	%rs281, [%rd81+1];
	ld.global.u8 	%rs280, [%rd81+2];
	ld.global.u8 	%rs279, [%rd81+10];
	ld.global.u8 	%rs278, [%rd81+6];
	ld.global.u8 	%rs277, [%rd81+14];
	ld.global.u8 	%rs276, [%rd81+3];
	ld.global.u8 	%rs275, [%rd81+7];
	ld.global.u8 	%rs274, [%rd81+11];
	ld.global.u8 	%rs273, [%rd81+15];
	ld.global.u8 	%rs272, [%rd81];
	ld.global.u8 	%rs271, [%rd81+4];
	ld.global.u8 	%rs270, [%rd81+8];
	ld.global.u8 	%rs269, [%rd81+12];
	bra.uni 	$L__BB0_3;
$L__BB0_7:
	ld.param.u64 	%rd78, [_Z22AES_CBC_decrypt_bufferP7AES_ctxPhS1_m_param_3];
	ld.global.u8 	%rs237, [%rd1+240];
	xor.b16  	%rs238, %rs50, %rs237;
	st.global.u8 	[%rd81], %rs238;
	ld.global.u8 	%rs239, [%rd1+241];
	xor.b16  	%rs240, %rs51, %rs239;
	st.global.u8 	[%rd81+1], %rs240;
	ld.global.u8 	%rs241, [%rd1+242];
	xor.b16  	%rs242, %rs52, %rs241;
	st.global.u8 	[%rd81+2], %rs242;
	ld.global.u8 	%rs243, [%rd1+243];
	xor.b16  	%rs244, %rs53, %rs243;
	st.global.u8 	[%rd81+3], %rs244;
	ld.global.u8 	%rs245, [%rd1+244];
	xor.b16  	%rs246, %rs54, %rs245;
	st.global.u8 	[%rd81+4], %rs246;
	ld.global.u8 	%rs247, [%rd1+245];
	xor.b16  	%rs248, %rs55, %rs247;
	st.global.u8 	[%rd81+5], %rs248;
	ld.global.u8 	%rs249, [%rd1+246];
	xor.b16  	%rs250, %rs56, %rs249;
	st.global.u8 	[%rd81+6], %rs250;
	ld.global.u8 	%rs251, [%rd1+247];
	xor.b16  	%rs252, %rs57, %rs251;
	st.global.u8 	[%rd81+7], %rs252;
	ld.global.u8 	%rs253, [%rd1+248];
	xor.b16  	%rs254, %rs58, %rs253;
	st.global.u8 	[%rd81+8], %rs254;
	ld.global.u8 	%rs255, [%rd1+249];
	xor.b16  	%rs256, %rs59, %rs255;
	st.global.u8 	[%rd81+9], %rs256;
	ld.global.u8 	%rs257, [%rd1+250];
	xor.b16  	%rs258, %rs60, %rs257;
	st.global.u8 	[%rd81+10], %rs258;
	ld.global.u8 	%rs259, [%rd1+251];
	xor.b16  	%rs260, %rs61, %rs259;
	st.global.u8 	[%rd81+11], %rs260;
	ld.global.u8 	%rs261, [%rd1+252];
	xor.b16  	%rs262, %rs62, %rs261;
	st.global.u8 	[%rd81+12], %rs262;
	ld.global.u8 	%rs263, [%rd1+253];
	xor.b16  	%rs264, %rs63, %rs263;
	st.global.u8 	[%rd81+13], %rs264;
	ld.global.u8 	%rs265, [%rd1+254];
	xor.b16  	%rs266, %rs64, %rs265;
	st.global.u8 	[%rd81+14], %rs266;
	ld.global.u8 	%rs267, [%rd1+255];
	xor.b16  	%rs268, %rs65, %rs267;
	st.global.u8 	[%rd81+15], %rs268;
	st.global.u8 	[%rd1+240], %rs1;
	st.global.u8 	[%rd1+241], %rs2;
	st.global.u8 	[%rd1+242], %rs3;
	st.global.u8 	[%rd1+243], %rs4;
	st.global.u8 	[%rd1+244], %rs5;
	st.global.u8 	[%rd1+245], %rs6;
	st.global.u8 	[%rd1+246], %rs7;
	st.global.u8 	[%rd1+247], %rs8;
	st.global.u8 	[%rd1+248], %rs9;
	st.global.u8 	[%rd1+249], %rs10;
	st.global.u8 	[%rd1+250], %rs11;
	st.global.u8 	[%rd1+251], %rs12;
	st.global.u8 	[%rd1+252], %rs13;
	st.global.u8 	[%rd1+253], %rs14;
	st.global.u8 	[%rd1+254], %rs15;
	st.global.u8 	[%rd1+255], %rs16;
	add.s64 	%rd81, %rd81, 16;
	add.s64 	%rd83, %rd83, 16;
	mov.u64 	%rd72, $str;
	cvta.global.u64 	%rd73, %rd72;
	{ // callseq 1, 0
	.param .b64 param0;
	st.param.b64 	[param0], %rd73;
	.param .b64 param1;
	st.param.b64 	[param1], 0;
	.param .b32 retval0;
	call.uni (retval0), 
	vprintf, 
	(
	param0, 
	param1
	);
	ld.param.b32 	%r36, [retval0];
	} // callseq 1
	add.s64 	%rd79, %rd79, 16;
	setp.lt.u64 	%p4, %rd79, %rd78;
	@%p4 bra 	$L__BB0_2;
$L__BB0_8:
	add.u64 	%rd74, %SP, 16;
	add.u64 	%rd75, %SPL, 16;
	st.local.u64 	[%rd75], %rd83;
	mov.u64 	%rd76, $str$1;
	cvta.global.u64 	%rd77, %rd76;
	{ // callseq 2, 0
	.param .b64 param0;
	st.param.b64 	[param0], %rd77;
	.param .b64 param1;
	st.param.b64 	[param1], %rd74;
	.param .b32 retval0;
	call.uni (retval0), 
	vprintf, 
	(
	param0, 
	param1
	);
	ld.param.b32 	%r38, [retval0];
	} // callseq 2
	ret;

}


// ===== COMPILED SASS (sm_100) =====

	.target	sm_100

	.elftype	@"ET_EXEC"


//--------------------- .note.nv.tkinfo           --------------------------
	.section	.note.nv.tkinfo,"",@"SHT_NOTE"
	.sectionflags	@"SHF_NOTE_NV_TKINFO"
	.tkinfo
        /*0018*/ 	.word	0x00000002
        /*0030*/ 	.string	""
        /*0030*/ 	.string	"ptxas"
        /*0030*/ 	.string	"Cuda compilation tools, release 13.0, V13.0.88"
        /*0030*/ 	.string	"Build cuda_13.0.r13.0/compiler.36424714_0"
        /*0030*/ 	.string	"-arch sm_100 -m 64 "



//--------------------- .note.nv.cuinfo           --------------------------
	.section	.note.nv.cuinfo,"",@"SHT_NOTE"
	.sectionflags	@"SHF_NOTE_NV_CUINFO"
        /*0018*/ 	.short	0x0002
        /*001a*/ 	.short	0x0064
        /*001c*/ 	.short	0x0082
	.zero		2


//--------------------- .nv.info                  --------------------------
	.section	.nv.info,"",@"SHT_CUDA_INFO"
	.align	4


	//----- nvinfo : EIATTR_REGCOUNT
	.align		4
        /*0000*/ 	.byte	0x04, 0x2f
        /*0002*/ 	.short	(.L_13 - .L_12)
	.align		4
.L_12:
        /*0004*/ 	.word	index@(_Z22AES_CBC_decrypt_bufferP7AES_ctxPhS1_m)
        /*0008*/ 	.word	0x00000038


	//----- nvinfo : EIATTR_FRAME_SIZE
	.align		4
.L_13:
        /*000c*/ 	.byte	0x04, 0x11
        /*000e*/ 	.short	(.L_15 - .L_14)
	.align		4
.L_14:
        /*0010*/ 	.word	index@(_Z22AES_CBC_decrypt_bufferP7AES_ctxPhS1_m)
        /*0014*/ 	.word	0x00000020


	//----- nvinfo : EIATTR_MIN_STACK_SIZE
	.align		4
.L_15:
        /*0018*/ 	.byte	0x04, 0x12
        /*001a*/ 	.short	(.L_17 - .L_16)
	.align		4
.L_16:
        /*001c*/ 	.word	index@(_Z22AES_CBC_decrypt_bufferP7AES_ctxPhS1_m)
        /*0020*/ 	.word	0x00000020
.L_17:


//--------------------- .nv.compat                --------------------------
	.section	.nv.compat,"",@"SHT_CUDA_COMPAT_INFO"
	.align	4
        /*0000*/ 	.byte	0x02, 0x09, 0x00, 0x00, 0x02, 0x02, 0x01, 0x00, 0x02, 0x05, 0x05, 0x00, 0x03, 0x07, 0x01, 0x01
        /*0010*/ 	.byte	0x02, 0x03, 0x00, 0x00, 0x02, 0x06, 0x01, 0x00, 0x04, 0x0b, 0x08, 0x00, 0x09, 0x00, 0x00, 0x00
        /*0020*/ 	.byte	0x00, 0x00, 0x00, 0x00


//--------------------- .nv.info._Z22AES_CBC_decrypt_bufferP7AES_ctxPhS1_m --------------------------
	.section	.nv.info._Z22AES_CBC_decrypt_bufferP7AES_ctxPhS1_m,"",@"SHT_CUDA_INFO"
	.sectionflags	@""
	.align	4


	//----- nvinfo : EIATTR_CUDA_API_VERSION
	.align		4
        /*0000*/ 	.byte	0x04, 0x37
        /*0002*/ 	.short	(.L_19 - .L_18)
.L_18:
        /*0004*/ 	.word	0x00000082


	//----- nvinfo : EIATTR_KPARAM_INFO
	.align		4
.L_19:
        /*0008*/ 	.byte	0x04, 0x17
        /*000a*/ 	.short	(.L_21 - .L_20)
.L_20:
        /*000c*/ 	.word	0x00000000
        /*0010*/ 	.short	0x0003
        /*0012*/ 	.short	0x0018
        /*0014*/ 	.byte	0x00, 0xf0, 0x21, 0x00


	//----- nvinfo : EIATTR_KPARAM_INFO
	.align		4
.L_21:
        /*0018*/ 	.byte	0x04, 0x17
        /*001a*/ 	.short	(.L_23 - .L_22)
.L_22:
        /*001c*/ 	.word	0x00000000
        /*0020*/ 	.short	0x0002
        /*0022*/ 	.short	0x0010
        /*0024*/ 	.byte	0x00, 0xf5, 0x21, 0x00


	//----- nvinfo : EIATTR_KPARAM_INFO
	.align		4
.L_23:
        /*0028*/ 	.byte	0x04, 0x17
        /*002a*/ 	.short	(.L_25 - .L_24)
.L_24:
        /*002c*/ 	.word	0x00000000
        /*0030*/ 	.short	0x0001
        /*0032*/ 	.short	0x0008
        /*0034*/ 	.byte	0x00, 0xf5, 0x21, 0x00


	//----- nvinfo : EIATTR_KPARAM_INFO
	.align		4
.L_25:
        /*0038*/ 	.byte	0x04, 0x17
        /*003a*/ 	.short	(.L_27 - .L_26)
.L_26:
        /*003c*/ 	.word	0x00000000
        /*0040*/ 	.short	0x0000
        /*0042*/ 	.short	0x0000
        /*0044*/ 	.byte	0x00, 0xf5, 0x21, 0x00


	//----- nvinfo : EIATTR_SPARSE_MMA_MASK
	.align		4
.L_27:
        /*0048*/ 	.byte	0x03, 0x50
        /*004a*/ 	.short	0x0000


	//----- nvinfo : EIATTR_MAXREG_COUNT
	.align		4
        /*004c*/ 	.byte	0x03, 0x1b
        /*004e*/ 	.short	0x00ff


	//----- nvinfo : EIATTR_EXTERNS
	.align		4
        /*0050*/ 	.byte	0x04, 0x0f
        /*0052*/ 	.short	(.L_29 - .L_28)


	//   ....[0]....
	.align		4
.L_28:
        /*0054*/ 	.word	index@(vprintf)


	//----- nvinfo : EIATTR_MERCURY_ISA_VERSION
	.align		4
.L_29:
        /*0058*/ 	.byte	0x03, 0x5f
        /*005a*/ 	.short	0x0101


	//----- nvinfo : EIATTR_VRC_CTA_INIT_COUNT
	.align		4
        /*005c*/ 	.byte	0x02, 0x4a
	.zero		1
	.zero		1


	//----- nvinfo : EIATTR_SYSCALL_OFFSETS
	.align		4
        /*0060*/ 	.byte	0x04, 0x46
        /*0062*/ 	.short	(.L_31 - .L_30)


	//   ....[0]....
.L_30:
        /*0064*/ 	.word	0x000000d0


	//   ....[1]....
        /*0068*/ 	.word	0x00002a50


	//   ....[2]....
        /*006c*/ 	.word	0x00002b30


	//----- nvinfo : EIATTR_EXIT_INSTR_OFFSETS
	.align		4
.L_31:
        /*0070*/ 	.byte	0x04, 0x1c
        /*0072*/ 	.short	(.L_33 - .L_32)


	//   ....[0]....
.L_32:
        /*0074*/ 	.word	0x00002b40


	//----- nvinfo : EIATTR_CRS_STACK_SIZE
	.align		4
.L_33:
        /*0078*/ 	.byte	0x04, 0x1e
        /*007a*/ 	.short	(.L_35 - .L_34)
.L_34:
        /*007c*/ 	.word	0x00000000


	//----- nvinfo : EIATTR_CBANK_PARAM_SIZE
	.align		4
.L_35:
        /*0080*/ 	.byte	0x03, 0x19
        /*0082*/ 	.short	0x0020


	//----- nvinfo : EIATTR_PARAM_CBANK
	.align		4
        /*0084*/ 	.byte	0x04, 0x0a
        /*0086*/ 	.short	(.L_37 - .L_36)
	.align		4
.L_36:
        /*0088*/ 	.word	index@(.nv.constant0._Z22AES_CBC_decrypt_bufferP7AES_ctxPhS1_m)
        /*008c*/ 	.short	0x0380
        /*008e*/ 	.short	0x0020


	//----- nvinfo : EIATTR_SW_WAR
	.align		4
.L_37:
        /*0090*/ 	.byte	0x04, 0x36
        /*0092*/ 	.short	(.L_39 - .L_38)
.L_38:
        /*0094*/ 	.word	0x00000008
.L_39:


//--------------------- .nv.callgraph             --------------------------
	.section	.nv.callgraph,"",@"SHT_CUDA_CALLGRAPH"
	.align	4
	.sectionentsize	8
	.align		4
        /*0000*/ 	.word	0x00000000
	.align		4
        /*0004*/ 	.word	0xffffffff
	.align		4
        /*0008*/ 	.word	index@(_Z22AES_CBC_decrypt_bufferP7AES_ctxPhS1_m)
	.align		4
        /*000c*/ 	.word	index@(vprintf)
	.align		4
        /*0010*/ 	.word	0x00000000
	.align		4
        /*0014*/ 	.word	0xfffffffe
	.align		4
        /*0018*/ 	.word	0x00000000
	.align		4
        /*001c*/ 	.word	0xfffffffd
	.align		4
        /*0020*/ 	.word	0x00000000
	.align		4
        /*0024*/ 	.word	0xfffffffc


//--------------------- .nv.constant4             --------------------------
	.section	.nv.constant4,"a",@progbits
	.align	8
	.align		8
.nv.constant4:
        /*0000*/ 	.dword	vprintf
	.align		8
        /*0008*/ 	.dword	precalc_xorwow_matrix
	.align		8
        /*0010*/ 	.dword	precalc_xorwow_offset_matrix
	.align		8
        /*0018*/ 	.dword	mrg32k3aM1
	.align		8
        /*0020*/ 	.dword	mrg32k3aM2
	.align		8
        /*0028*/ 	.dword	mrg32k3aM1SubSeq
	.align		8
        /*0030*/ 	.dword	mrg32k3aM2SubSeq
	.align		8
        /*0038*/ 	.dword	mrg32k3aM1Seq
	.align		8
        /*0040*/ 	.dword	mrg32k3aM2Seq
	.align		8
        /*0048*/ 	.dword	d_rsbox
	.align		8
        /*0050*/ 	.dword	$str
	.align		8
        /*0058*/ 	.dword	$str$1


//--------------------- .nv.constant3             --------------------------
	.section	.nv.constant3,"a",@progbits
	.align	8
.nv.constant3:
	.type		__cr_lgamma_table,@object
	.size		__cr_lgamma_table,(.L_8 - __cr_lgamma_table)
__cr_lgamma_table:
        /*0000*/ 	.byte	0x00, 0x00, 0x00, 0x00, 0x00, 0x00, 0x00, 0x00, 0x00, 0x00, 0x00, 0x00, 0x00, 0x00, 0x00, 0x00
        /*0010*/ 	.byte	0xef, 0x39, 0xfa, 0xfe, 0x42, 0x2e, 0xe6, 0x3f, 0x02, 0x20, 0x2a, 0xfa, 0x0b, 0xab, 0xfc, 0x3f
        /*0020*/ 	.byte	0xf9, 0x2c, 0x92, 0x7c, 0xa7, 0x6c, 0x09, 0x40, 0xc9, 0x79, 0x44, 0x3c, 0x64, 0x26, 0x13, 0x40
        /*0030*/ 	.byte	0xca, 0x01, 0xcf, 0x3a, 0x27, 0x51, 0x1a, 0x40, 0x30, 0xcc, 0x2d, 0xf3, 0xe1, 0x0c, 0x21, 0x40
        /*0040*/ 	.byte	0x0d, 0xb7, 0xfc, 0x82, 0x8e, 0x35, 0x25, 0x40
.L_8:


//--------------------- .text._Z22AES_CBC_decrypt_bufferP7AES_ctxPhS1_m --------------------------
	.section	.text._Z22AES_CBC_decrypt_bufferP7AES_ctxPhS1_m,"ax",@progbits
	.align	128
        .global         _Z22AES_CBC_decrypt_bufferP7AES_ctxPhS1_m
        .type           _Z22AES_CBC_decrypt_bufferP7AES_ctxPhS1_m,@function
        .size           _Z22AES_CBC_decrypt_bufferP7AES_ctxPhS1_m,(.L_x_10 - _Z22AES_CBC_decrypt_bufferP7AES_ctxPhS1_m)
        .other          _Z22AES_CBC_decrypt_bufferP7AES_ctxPhS1_m,@"STO_CUDA_ENTRY STV_DEFAULT"
_Z22AES_CBC_decrypt_bufferP7AES_ctxPhS1_m:
.text._Z22AES_CBC_decrypt_bufferP7AES_ctxPhS1_m:
[----:B------:R-:W0:Y:S01]  /*0000*/  LDC R1, c[0x0][0x37c] ;  /* 0x0000df00ff017b82 */ /* 0x000e220000000800 */
[----:B------:R-:W-:Y:S01]  /*0010*/  MOV R0, 0x0 ;  /* 0x0000000000007802 */ /* 0x000fe20000000f00 */
[----:B------:R-:W1:Y:S01]  /*0020*/  LDCU.64 UR4, c[0x4][0x50] ;  /* 0x01000a00ff0477ac */ /* 0x000e620008000a00 */
[----:B0-----:R-:W-:Y:S01]  /*0030*/  VIADD R1, R1, 0xffffffe0 ;  /* 0xffffffe001017836 */ /* 0x001fe20000000000 */
[----:B------:R-:W-:-:S04]  /*0040*/  CS2R R6, SRZ ;  /* 0x0000000000067805 */ /* 0x000fc8000001ff00 */
[----:B------:R0:W2:Y:S01]  /*0050*/  LDC.64 R2, c[0x4][R0] ;  /* 0x0100000000027b82 */ /* 0x0000a20000000a00 */
[----:B------:R-:W3:Y:S01]  /*0060*/  LDCU.64 UR6, c[0x0][0x388] ;  /* 0x00007100ff0677ac */ /* 0x000ee20008000a00 */
[----:B------:R-:W4:Y:S01]  /*0070*/  LDCU UR36, c[0x0][0x2fc] ;  /* 0x00005f80ff2477ac */ /* 0x000f220008000800 */
[----:B-1----:R-:W-:Y:S02]  /*0080*/  IMAD.U32 R4, RZ, RZ, UR4 ;  /* 0x00000004ff047e24 */ /* 0x002fe4000f8e00ff */
[----:B------:R-:W-:Y:S02]  /*0090*/  IMAD.U32 R5, RZ, RZ, UR5 ;  /* 0x00000005ff057e24 */ /* 0x000fe4000f8e00ff */
[----:B---3--:R-:W-:Y:S02]  /*00a0*/  IMAD.U32 R18, RZ, RZ, UR6 ;  /* 0x00000006ff127e24 */ /* 0x008fe4000f8e00ff */
[----:B0---4-:R-:W-:-:S07]  /*00b0*/  IMAD.U32 R19, RZ, RZ, UR7 ;  /* 0x00000007ff137e24 */ /* 0x011fce000f8e00ff */
[----:B------:R-:W-:-:S07]  /*00c0*/  LEPC R20, `(.L_x_0) ;  /* 0x000000001014794e */ /* 0x000fce0000000000 */
[----:B--2---:R-:W-:Y:S05]  /*00d0*/  CALL.ABS.NOINC R2 ;  /* 0x0000000002007343 */ /* 0x004fea0003c00000 */
.L_x_0:
[----:B------:R-:W0:Y:S02]  /*00e0*/  LDCU.64 UR4, c[0x0][0x398] ;  /* 0x00007300ff0477ac */ /* 0x000e240008000a00 */
[----:B0-----:R-:W-:-:S04]  /*00f0*/  UISETP.NE.U32.AND UP0, UPT, UR4, URZ, UPT ;  /* 0x000000ff0400728c */ /* 0x001fc8000bf05070 */
[----:B------:R-:W-:-:S09]  /*0100*/  UISETP.NE.AND.EX UP0, UPT, UR5, URZ, UPT, UP0 ;  /* 0x000000ff0500728c */ /* 0x000fd2000bf05300 */
[----:B------:R-:W-:Y:S05]  /*0110*/  BRA.U !UP0, `(.L_x_1) ;  /* 0x00000029085c7547 */ /* 0x000fea000b800000 */
[----:B------:R-:W0:Y:S01]  /*0120*/  LDCU.64 UR4, c[0x0][0x388] ;  /* 0x00007100ff0477ac */ /* 0x000e220008000a00 */
[----:B------:R-:W-:Y:S01]  /*0130*/  BSSY.RECONVERGENT B6, `(.L_x_1) ;  /* 0x0000295000067945 */ /* 0x000fe20003800200 */
[----:B------:R-:W-:Y:S02]  /*0140*/  IMAD.MOV.U32 R2, RZ, RZ, RZ ;  /* 0x000000ffff027224 */ /* 0x000fe400078e00ff */
[----:B------:R-:W-:Y:S02]  /*0150*/  IMAD.MOV.U32 R16, RZ, RZ, RZ ;  /* 0x000000ffff107224 */ /* 0x000fe400078e00ff */
[----:B0-----:R-:W-:Y:S02]  /*0160*/  IMAD.U32 R28, RZ, RZ, UR4 ;  /* 0x00000004ff1c7e24 */ /* 0x001fe4000f8e00ff */
[----:B------:R-:W-:-:S07]  /*0170*/  IMAD.U32 R29, RZ, RZ, UR5 ;  /* 0x00000005ff1d7e24 */ /* 0x000fce000f8e00ff */
.L_x_7:
[----:B------:R-:W0:Y:S08]  /*0180*/  LDC.64 R26, c[0x0][0x358] ;  /* 0x0000d600ff1a7b82 */ /* 0x000e300000000a00 */
[----:B------:R-:W1:Y:S01]  /*0190*/  LDC.64 R4, c[0x0][0x380] ;  /* 0x0000e000ff047b82 */ /* 0x000e620000000a00 */
[----:B0-----:R-:W-:Y:S02]  /*01a0*/  R2UR UR4, R26 ;  /* 0x000000001a0472ca */ /* 0x001fe400000e0000 */
[----:B------:R-:W-:-:S02]  /*01b0*/  R2UR UR5, R27 ;  /* 0x000000001b0572ca */ /* 0x000fc400000e0000 */
[----:B------:R-:W-:Y:S02]  /*01c0*/  R2UR UR6, R26 ;  /* 0x000000001a0672ca */ /* 0x000fe400000e0000 */
[----:B------:R-:W-:-:S09]  /*01d0*/  R2UR UR7, R27 ;  /* 0x000000001b0772ca */ /* 0x000fd200000e0000 */
[----:B------:R-:W2:Y:S04]  /*01e0*/  LDG.E.U8 R11, desc[UR4][R28.64] ;  /* 0x000000041c0b7981 */ /* 0x000ea8000c1e1100 */
[----:B-1----:R-:W2:Y:S01]  /*01f0*/  LDG.E.U8 R0, desc[UR6][R4.64+0xe0] ;  /* 0x0000e00604007981 */ /* 0x002ea2000c1e1100 */
[----:B------:R-:W-:Y:S02]  /*0200*/  R2UR UR8, R26 ;  /* 0x000000001a0872ca */ /* 0x000fe400000e0000 */
[----:B------:R-:W-:Y:S01]  /*0210*/  R2UR UR9, R27 ;  /* 0x000000001b0972ca */ /* 0x000fe200000e0000 */
[----:B------:R-:W3:Y:S04]  /*0220*/  LDG.E.U8 R12, desc[UR4][R28.64+0x1] ;  /* 0x000001041c0c7981 */ /* 0x000ee8000c1e1100 */
[----:B------:R-:W4:Y:S04]  /*0230*/  LDG.E.U8 R13, desc[UR4][R28.64+0x2] ;  /* 0x000002041c0d7981 */ /* 0x000f28000c1e1100 */
[----:B------:R-:W5:Y:S04]  /*0240*/  LDG.E.U8 R14, desc[UR4][R28.64+0x3] ;  /* 0x000003041c0e7981 */ /* 0x000f68000c1e1100 */
        /* <DEDUP_REMOVED lines=9> */
[----:B------:R-:W5:Y:S01]  /*02e0*/  LDG.E.U8 R9, desc[UR4][R28.64+0xf] ;  /* 0x00000f041c097981 */ /* 0x000f62000c1e1100 */
[----:B--2---:R-:W-:-:S05]  /*02f0*/  LOP3.LUT R37, R11, R0, RZ, 0x3c, !PT ;  /* 0x000000000b257212 */ /* 0x004fca00078e3cff */
[----:B------:R0:W-:Y:S04]  /*0300*/  STG.E.U8 desc[UR6][R28.64], R37 ;  /* 0x000000251c007986 */ /* 0x0001e8000c101106 */
[----:B------:R-:W3:Y:S02]  /*0310*/  LDG.E.U8 R7, desc[UR8][R4.64+0xe1] ;  /* 0x0000e10804077981 */ /* 0x000ee4000c1e1100 */
[----:B---3--:R-:W-:-:S05]  /*0320*/  LOP3.LUT R7, R12, R7, RZ, 0x3c, !PT ;  /* 0x000000070c077212 */ /* 0x008fca00078e3cff */
[----:B------:R1:W-:Y:S04]  /*0330*/  STG.E.U8 desc[UR6][R28.64+0x1], R7 ;  /* 0x000001071c007986 */ /* 0x0003e8000c101106 */
[----:B------:R-:W4:Y:S02]  /*0340*/  LDG.E.U8 R0, desc[UR8][R4.64+0xe2] ;  /* 0x0000e20804007981 */ /* 0x000f24000c1e1100 */
[----:B----4-:R-:W-:-:S05]  /*0350*/  LOP3.LUT R33, R13, R0, RZ, 0x3c, !PT ;  /* 0x000000000d217212 */ /* 0x010fca00078e3cff */
[----:B------:R-:W-:Y:S04]  /*0360*/  STG.E.U8 desc[UR6][R28.64+0x2], R33 ;  /* 0x000002211c007986 */ /* 0x000fe8000c101106 */
[----:B------:R-:W5:Y:S02]  /*0370*/  LDG.E.U8 R31, desc[UR8][R4.64+0xe3] ;  /* 0x0000e308041f7981 */ /* 0x000f64000c1e1100 */
[----:B-----5:R-:W-:-:S05]  /*0380*/  LOP3.LUT R31, R14, R31, RZ, 0x3c, !PT ;  /* 0x0000001f0e1f7212 */ /* 0x020fca00078e3cff */
[----:B------:R2:W-:Y:S04]  /*0390*/  STG.E.U8 desc[UR6][R28.64+0x3], R31 ;  /* 0x0000031f1c007986 */ /* 0x0005e8000c101106 */
[----:B------:R-:W3:Y:S02]  /*03a0*/  LDG.E.U8 R0, desc[UR8][R4.64+0xe4] ;  /* 0x0000e40804007981 */ /* 0x000ee4000c1e1100 */
[----:B---3--:R-:W-:-:S05]  /*03b0*/  LOP3.LUT R17, R15, R0, RZ, 0x3c, !PT ;  /* 0x000000000f117212 */ /* 0x008fca00078e3cff */
[----:B------:R-:W-:Y:S04]  /*03c0*/  STG.E.U8 desc[UR6][R28.64+0x4], R17 ;  /* 0x000004111c007986 */ /* 0x000fe8000c101106 */
[----:B------:R-:W3:Y:S02]  /*03d0*/  LDG.E.U8 R53, desc[UR8][R4.64+0xe5] ;  /* 0x0000e50804357981 */ /* 0x000ee4000c1e1100 */
[----:B---3--:R-:W-:-:S05]  /*03e0*/  LOP3.LUT R53, R20, R53, RZ, 0x3c, !PT ;  /* 0x0000003514357212 */ /* 0x008fca00078e3cff */
[----:B------:R3:W-:Y:S04]  /*03f0*/  STG.E.U8 desc[UR6][R28.64+0x5], R53 ;  /* 0x000005351c007986 */ /* 0x0007e8000c101106 */
[----:B------:R-:W4:Y:S02]  /*0400*/  LDG.E.U8 R40, desc[UR8][R4.64+0xe6] ;  /* 0x0000e60804287981 */ /* 0x000f24000c1e1100 */
[----:B----4-:R-:W-:-:S05]  /*0410*/  LOP3.LUT R40, R21, R40, RZ, 0x3c, !PT ;  /* 0x0000002815287212 */ /* 0x010fca00078e3cff */
[----:B------:R4:W-:Y:S04]  /*0420*/  STG.E.U8 desc[UR6][R28.64+0x6], R40 ;  /* 0x000006281c007986 */ /* 0x0009e8000c101106 */
[----:B------:R-:W5:Y:S02]  /*0430*/  LDG.E.U8 R43, desc[UR8][R4.64+0xe7] ;  /* 0x0000e708042b7981 */ /* 0x000f64000c1e1100 */
[----:B-----5:R-:W-:-:S05]  /*0440*/  LOP3.LUT R43, R22, R43, RZ, 0x3c, !PT ;  /* 0x0000002b162b7212 */ /* 0x020fca00078e3cff */
[----:B------:R-:W-:Y:S04]  /*0450*/  STG.E.U8 desc[UR6][R28.64+0x7], R43 ;  /* 0x0000072b1c007986 */ /* 0x000fe8000c101106 */
[----:B------:R-:W5:Y:S02]  /*0460*/  LDG.E.U8 R34, desc[UR8][R4.64+0xe8] ;  /* 0x0000e80804227981 */ /* 0x000f64000c1e1100 */
[----:B-----5:R-:W-:-:S05]  /*0470*/  LOP3.LUT R34, R23, R34, RZ, 0x3c, !PT ;  /* 0x0000002217227212 */ /* 0x020fca00078e3cff */
[----:B------:R5:W-:Y:S04]  /*0480*/  STG.E.U8 desc[UR6][R28.64+0x8], R34 ;  /* 0x000008221c007986 */ /* 0x000be8000c101106 */
[----:B------:R-:W2:Y:S02]  /*0490*/  LDG.E.U8 R35, desc[UR8][R4.64+0xe9] ;  /* 0x0000e90804237981 */ /* 0x000ea4000c1e1100 */
[----:B--2---:R-:W-:-:S05]  /*04a0*/  LOP3.LUT R35, R24, R35, RZ, 0x3c, !PT ;  /* 0x0000002318237212 */ /* 0x004fca00078e3cff */
[----:B------:R-:W-:Y:S04]  /*04b0*/  STG.E.U8 desc[UR6][R28.64+0x9], R35 ;  /* 0x000009231c007986 */ /* 0x000fe8000c101106 */
[----:B------:R-:W2:Y:S02]  /*04c0*/  LDG.E.U8 R0, desc[UR8][R4.64+0xea] ;  /* 0x0000ea0804007981 */ /* 0x000ea4000c1e1100 */
[----:B--2---:R-:W-:Y:S02]  /*04d0*/  LOP3.LUT R51, R25, R0, RZ, 0x3c, !PT ;  /* 0x0000000019337212 */ /* 0x004fe400078e3cff */
[----:B------:R-:W2:Y:S04]  /*04e0*/  LDG.E.U8 R0, desc[UR4][R28.64+0xc] ;  /* 0x00000c041c007981 */ /* 0x000ea8000c1e1100 */
[----:B------:R-:W-:Y:S04]  /*04f0*/  STG.E.U8 desc[UR6][R28.64+0xa], R51 ;  /* 0x00000a331c007986 */ /* 0x000fe8000c101106 */
[----:B------:R-:W3:Y:S02]  /*0500*/  LDG.E.U8 R45, desc[UR8][R4.64+0xeb] ;  /* 0x0000eb08042d7981 */ /* 0x000ee4000c1e1100 */
[----:B---3--:R-:W-:-:S05]  /*0510*/  LOP3.LUT R45, R36, R45, RZ, 0x3c, !PT ;  /* 0x0000002d242d7212 */ /* 0x008fca00078e3cff */
[----:B------:R-:W-:Y:S04]  /*0520*/  STG.E.U8 desc[UR6][R28.64+0xb], R45 ;  /* 0x00000b2d1c007986 */ /* 0x000fe8000c101106 */
[----:B------:R-:W2:Y:S02]  /*0530*/  LDG.E.U8 R3, desc[UR8][R4.64+0xec] ;  /* 0x0000ec0804037981 */ /* 0x000ea4000c1e1100 */
[----:B--2---:R-:W-:Y:S02]  /*0540*/  LOP3.LUT R42, R0, R3, RZ, 0x3c, !PT ;  /* 0x00000003002a7212 */ /* 0x004fe400078e3cff */
[----:B------:R-:W2:Y:S01]  /*0550*/  LDG.E.U8 R3, desc[UR4][R28.64+0xd] ;  /* 0x00000d041c037981 */ /* 0x000ea2000c1e1100 */
[----:B------:R-:W3:Y:S03]  /*0560*/  LDCU.64 UR4, c[0x4][0x48] ;  /* 0x01000900ff0477ac */ /* 0x000ee60008000a00 */
[----:B------:R5:W-:Y:S04]  /*0570*/  STG.E.U8 desc[UR6][R28.64+0xc], R42 ;  /* 0x00000c2a1c007986 */ /* 0x000be8000c101106 */
[----:B------:R-:W2:Y:S02]  /*0580*/  LDG.E.U8 R38, desc[UR8][R4.64+0xed] ;  /* 0x0000ed0804267981 */ /* 0x000ea4000c1e1100 */
[----:B--2---:R-:W-:-:S05]  /*0590*/  LOP3.LUT R38, R3, R38, RZ, 0x3c, !PT ;  /* 0x0000002603267212 */ /* 0x004fca00078e3cff */
[----:B------:R2:W-:Y:S04]  /*05a0*/  STG.E.U8 desc[UR6][R28.64+0xd], R38 ;  /* 0x00000d261c007986 */ /* 0x0005e8000c101106 */
[----:B------:R-:W4:Y:S01]  /*05b0*/  LDG.E.U8 R47, desc[UR8][R4.64+0xee] ;  /* 0x0000ee08042f7981 */ /* 0x000f22000c1e1100 */
[----:B0-----:R-:W-:Y:S02]  /*05c0*/  LOP3.LUT R37, R37, 0xff, RZ, 0xc0, !PT ;  /* 0x000000ff25257812 */ /* 0x001fe400078ec0ff */
[----:B-1----:R-:W-:Y:S02]  /*05d0*/  LOP3.LUT R7, R7, 0xff, RZ, 0xc0, !PT ;  /* 0x000000ff07077812 */ /* 0x002fe400078ec0ff */
[----:B---3--:R-:W-:Y:S02]  /*05e0*/  IADD3 R48, P0, PT, R37, UR4, RZ ;  /* 0x0000000425307c10 */ /* 0x008fe4000ff1e0ff */
[----:B------:R-:W-:-:S03]  /*05f0*/  LOP3.LUT R31, R31, 0xff, RZ, 0xc0, !PT ;  /* 0x000000ff1f1f7812 */ /* 0x000fc600078ec0ff */
[----:B------:R-:W-:Y:S01]  /*0600*/  IMAD.X R49, RZ, RZ, UR5, P0 ;  /* 0x00000005ff317e24 */ /* 0x000fe200080e06ff */
[----:B------:R-:W-:Y:S02]  /*0610*/  IADD3 R6, P0, PT, R7, UR4, RZ ;  /* 0x0000000407067c10 */ /* 0x000fe4000ff1e0ff */
[----:B------:R-:W-:Y:S02]  /*0620*/  LOP3.LUT R33, R33, 0xff, RZ, 0xc0, !PT ;  /* 0x000000ff21217812 */ /* 0x000fe400078ec0ff */
[C---:B------:R-:W-:Y:S01]  /*0630*/  R2UR UR10, R26.reuse ;  /* 0x000000001a0a72ca */ /* 0x040fe200000e0000 */
[----:B------:R-:W-:Y:S01]  /*0640*/  IMAD.X R7, RZ, RZ, UR5, P0 ;  /* 0x00000005ff077e24 */ /* 0x000fe200080e06ff */
[----:B------:R-:W-:Y:S01]  /*0650*/  R2UR UR11, R27 ;  /* 0x000000001b0b72ca */ /* 0x000fe200000e0000 */
[----:B------:R-:W3:Y:S01]  /*0660*/  LDG.E.U8.CONSTANT R37, desc[UR6][R48.64] ;  /* 0x0000000630257981 */ /* 0x000ee2000c1e9100 */
[----:B------:R-:W-:Y:S02]  /*0670*/  IADD3 R30, P0, PT, R31, UR4, RZ ;  /* 0x000000041f1e7c10 */ /* 0x000fe4000ff1e0ff */
[----:B------:R-:W-:Y:S01]  /*0680*/  IADD3 R32, P1, PT, R33, UR4, RZ ;  /* 0x0000000421207c10 */ /* 0x000fe2000ff3e0ff */
[----:B------:R-:W3:Y:S01]  /*0690*/  LDG.E.U8.CONSTANT R39, desc[UR8][R6.64] ;  /* 0x0000000806277981 */ /* 0x000ee2000c1e9100 */
[----:B------:R-:W-:Y:S01]  /*06a0*/  R2UR UR12, R26 ;  /* 0x000000001a0c72ca */ /* 0x000fe200000e0000 */
[----:B------:R-:W-:Y:S01]  /*06b0*/  IMAD.X R31, RZ, RZ, UR5, P0 ;  /* 0x00000005ff1f7e24 */ /* 0x000fe200080e06ff */
[----:B------:R-:W-:-:S02]  /*06c0*/  R2UR UR13, R27 ;  /* 0x000000001b0d72ca */ /* 0x000fc400000e0000 */
[----:B----4-:R-:W-:-:S05]  /*06d0*/  LOP3.LUT R47, R8, R47, RZ, 0x3c, !PT ;  /* 0x0000002f082f7212 */ /* 0x010fca00078e3cff */
[----:B------:R0:W-:Y:S04]  /*06e0*/  STG.E.U8 desc[UR6][R28.64+0xe], R47 ;  /* 0x00000e2f1c007986 */ /* 0x0001e8000c101106 */
[----:B------:R1:W4:Y:S01]  /*06f0*/  LDG.E.U8 R10, desc[UR8][R4.64+0xef] ;  /* 0x0000ef08040a7981 */ /* 0x000322000c1e1100 */
[----:B------:R-:W-:Y:S01]  /*0700*/  IMAD.X R33, RZ, RZ, UR5, P1 ;  /* 0x00000005ff217e24 */ /* 0x000fe200088e06ff */
[----:B------:R-:W-:Y:S02]  /*0710*/  LOP3.LUT R53, R53, 0xff, RZ, 0xc0, !PT ;  /* 0x000000ff35357812 */ /* 0x000fe400078ec0ff */
[----:B------:R-:W-:Y:S02]  /*0720*/  LOP3.LUT R40, R40, 0xff, RZ, 0xc0, !PT ;  /* 0x000000ff28287812 */ /* 0x000fe400078ec0ff */
[----:B------:R5:W3:Y:S01]  /*0730*/  LDG.E.U8.CONSTANT R41, desc[UR10][R32.64] ;  /* 0x0000000a20297981 */ /* 0x000ae2000c1e9100 */
[----:B-1----:R-:W-:-:S03]  /*0740*/  LOP3.LUT R4, R17, 0xff, RZ, 0xc0, !PT ;  /* 0x000000ff11047812 */ /* 0x002fc600078ec0ff */
[----:B------:R1:W3:Y:S01]  /*0750*/  LDG.E.U8.CONSTANT R17, desc[UR12][R30.64] ;  /* 0x0000000c1e117981 */ /* 0x0002e2000c1e9100 */
[----:B------:R-:W-:Y:S02]  /*0760*/  IADD3 R4, P0, PT, R4, UR4, RZ ;  /* 0x0000000404047c10 */ /* 0x000fe4000ff1e0ff */
[----:B-----5:R-:W-:-:S03]  /*0770*/  LOP3.LUT R32, R43, 0xff, RZ, 0xc0, !PT ;  /* 0x000000ff2b207812 */ /* 0x020fc600078ec0ff */
[----:B------:R-:W-:Y:S01]  /*0780*/  IMAD.X R5, RZ, RZ, UR5, P0 ;  /* 0x00000005ff057e24 */ /* 0x000fe200080e06ff */
[----:B------:R-:W-:Y:S02]  /*0790*/  IADD3 R6, P0, PT, R53, UR4, RZ ;  /* 0x0000000435067c10 */ /* 0x000fe4000ff1e0ff */
[----:B-1----:R-:W-:Y:S02]  /*07a0*/  IADD3 R30, P1, PT, R40, UR4, RZ ;  /* 0x00000004281e7c10 */ /* 0x002fe4000ff3e0ff */
[----:B------:R-:W-:Y:S01]  /*07b0*/  LOP3.LUT R34, R34, 0xff, RZ, 0xc0, !PT ;  /* 0x000000ff22227812 */ /* 0x000fe200078ec0ff */
[----:B------:R-:W-:Y:S01]  /*07c0*/  IMAD.X R7, RZ, RZ, UR5, P0 ;  /* 0x00000005ff077e24 */ /* 0x000fe200080e06ff */
[----:B------:R-:W-:Y:S01]  /*07d0*/  IADD3 R32, P0, PT, R32, UR4, RZ ;  /* 0x0000000420207c10 */ /* 0x000fe2000ff1e0ff */
[----:B------:R-:W-:Y:S01]  /*07e0*/  IMAD.X R31, RZ, RZ, UR5, P1 ;  /* 0x00000005ff1f7e24 */ /* 0x000fe200088e06ff */
[----:B------:R-:W-:Y:S01]  /*07f0*/  LOP3.LUT R44, R35, 0xff, RZ, 0xc0, !PT ;  /* 0x000000ff232c7812 */ /* 0x000fe200078ec0ff */
[----:B------:R1:W5:Y:S02]  /*0800*/  LDG.E.U8.CONSTANT R43, desc[UR6][R4.64] ;  /* 0x00000006042b7981 */ /* 0x000364000c1e9100 */
[----:B------:R-:W-:Y:S01]  /*0810*/  IMAD.X R33, RZ, RZ, UR5, P0 ;  /* 0x00000005ff217e24 */ /* 0x000fe200080e06ff */
[----:B------:R-:W-:Y:S01]  /*0820*/  IADD3 R34, P0, PT, R34, UR4, RZ ;  /* 0x0000000422227c10 */ /* 0x000fe2000ff1e0ff */
[----:B------:R2:W5:Y:S01]  /*0830*/  LDG.E.U8.CONSTANT R53, desc[UR10][R30.64] ;  /* 0x0000000a1e357981 */ /* 0x000562000c1e9100 */
[----:B------:R-:W-:-:S03]  /*0840*/  LOP3.LUT R42, R42, 0xff, RZ, 0xc0, !PT ;  /* 0x000000ff2a2a7812 */ /* 0x000fc600078ec0ff */
[----:B------:R0:W5:Y:S01]  /*0850*/  LDG.E.U8.CONSTANT R49, desc[UR8][R6.64] ;  /* 0x0000000806317981 */ /* 0x000162000c1e9100 */
[----:B-1----:R-:W-:Y:S01]  /*0860*/  IADD3 R4, P1, PT, R44, UR4, RZ ;  /* 0x000000042c047c10 */ /* 0x002fe2000ff3e0ff */
[----:B------:R-:W-:Y:S02]  /*0870*/  IMAD.X R35, RZ, RZ, UR5, P0 ;  /* 0x00000005ff237e24 */ /* 0x000fe400080e06ff */
[----:B------:R1:W5:Y:S01]  /*0880*/  LDG.E.U8.CONSTANT R40, desc[UR12][R32.64] ;  /* 0x0000000c20287981 */ /* 0x000362000c1e9100 */
[----:B--2---:R-:W-:Y:S01]  /*0890*/  LOP3.LUT R30, R38, 0xff, RZ, 0xc0, !PT ;  /* 0x000000ff261e7812 */ /* 0x004fe200078ec0ff */
[----:B------:R-:W-:Y:S01]  /*08a0*/  IMAD.X R5, RZ, RZ, UR5, P1 ;  /* 0x00000005ff057e24 */ /* 0x000fe200088e06ff */
[----:B------:R-:W-:Y:S01]  /*08b0*/  LOP3.LUT R46, R45, 0xff, RZ, 0xc0, !PT ;  /* 0x000000ff2d2e7812 */ /* 0x000fe200078ec0ff */
[----:B------:R-:W2:Y:S01]  /*08c0*/  LDG.E.U8.CONSTANT R38, desc[UR6][R34.64] ;  /* 0x0000000622267981 */ /* 0x000ea2000c1e9100 */
[----:B0-----:R-:W-:Y:S02]  /*08d0*/  IADD3 R6, P0, PT, R42, UR4, RZ ;  /* 0x000000042a067c10 */ /* 0x001fe4000ff1e0ff */
[----:B------:R-:W-:Y:S01]  /*08e0*/  IADD3 R30, P1, PT, R30, UR4, RZ ;  /* 0x000000041e1e7c10 */ /* 0x000fe2000ff3e0ff */
[----:B------:R0:W2:Y:S01]  /*08f0*/  LDG.E.U8.CONSTANT R42, desc[UR12][R4.64] ;  /* 0x0000000c042a7981 */ /* 0x0000a2000c1e9100 */
[----:B-1----:R-:W-:Y:S01]  /*0900*/  LOP3.LUT R32, R51, 0xff, RZ, 0xc0, !PT ;  /* 0x000000ff33207812 */ /* 0x002fe200078ec0ff */
[----:B------:R-:W-:-:S02]  /*0910*/  IMAD.X R7, RZ, RZ, UR5, P0 ;  /* 0x00000005ff077e24 */ /* 0x000fc400080e06ff */
[----:B------:R-:W-:Y:S01]  /*0920*/  IMAD.X R31, RZ, RZ, UR5, P1 ;  /* 0x00000005ff1f7e24 */ /* 0x000fe200088e06ff */
[----:B------:R-:W-:Y:S02]  /*0930*/  IADD3 R32, P0, PT, R32, UR4, RZ ;  /* 0x0000000420207c10 */ /* 0x000fe4000ff1e0ff */
[----:B------:R1:W2:Y:S01]  /*0940*/  LDG.E.U8.CONSTANT R44, desc[UR8][R6.64] ;  /* 0x00000008062c7981 */ /* 0x0002a2000c1e9100 */
[----:B------:R-:W-:Y:S02]  /*0950*/  LOP3.LUT R47, R47, 0xff, RZ, 0xc0, !PT ;  /* 0x000000ff2f2f7812 */ /* 0x000fe400078ec0ff */
[----:B0-----:R-:W-:Y:S01]  /*0960*/  IADD3 R4, P1, PT, R46, UR4, RZ ;  /* 0x000000042e047c10 */ /* 0x001fe2000ff3e0ff */
[----:B------:R0:W2:Y:S01]  /*0970*/  LDG.E.U8.CONSTANT R51, desc[UR10][R30.64] ;  /* 0x0000000a1e337981 */ /* 0x0000a2000c1e9100 */
[----:B------:R-:W-:-:S03]  /*0980*/  IMAD.X R33, RZ, RZ, UR5, P0 ;  /* 0x00000005ff217e24 */ /* 0x000fc600080e06ff */
[----:B------:R-:W-:Y:S01]  /*0990*/  IMAD.X R5, RZ, RZ, UR5, P1 ;  /* 0x00000005ff057e24 */ /* 0x000fe200088e06ff */
[----:B-1----:R-:W-:Y:S02]  /*09a0*/  IADD3 R6, P0, PT, R47, UR4, RZ ;  /* 0x000000042f067c10 */ /* 0x002fe4000ff1e0ff */
[----:B------:R-:W2:Y:S04]  /*09b0*/  LDG.E.U8.CONSTANT R33, desc[UR6][R32.64] ;  /* 0x0000000620217981 */ /* 0x000ea8000c1e9100 */
[----:B------:R-:W2:Y:S01]  /*09c0*/  LDG.E.U8.CONSTANT R5, desc[UR10][R4.64] ;  /* 0x0000000a04057981 */ /* 0x000ea2000c1e9100 */
[----:B----4-:R-:W-:-:S04]  /*09d0*/  LOP3.LUT R45, R9, R10, RZ, 0x3c, !PT ;  /* 0x0000000a092d7212 */ /* 0x010fc800078e3cff */
[----:B------:R-:W-:-:S04]  /*09e0*/  LOP3.LUT R7, R45, 0xff, RZ, 0xc0, !PT ;  /* 0x000000ff2d077812 */ /* 0x000fc800078ec0ff */
[----:B0-----:R-:W-:Y:S01]  /*09f0*/  IADD3 R30, P1, PT, R7, UR4, RZ ;  /* 0x00000004071e7c10 */ /* 0x001fe2000ff3e0ff */
[----:B------:R-:W-:-:S04]  /*0a00*/  IMAD.X R7, RZ, RZ, UR5, P0 ;  /* 0x00000005ff077e24 */ /* 0x000fc800080e06ff */
[----:B------:R-:W-:Y:S02]  /*0a10*/  IMAD.X R31, RZ, RZ, UR5, P1 ;  /* 0x00000005ff1f7e24 */ /* 0x000fe400088e06ff */
[----:B------:R-:W4:Y:S04]  /*0a20*/  LDG.E.U8.CONSTANT R7, desc[UR8][R6.64] ;  /* 0x0000000806077981 */ /* 0x000f28000c1e9100 */
[----:B------:R-:W4:Y:S01]  /*0a30*/  LDG.E.U8.CONSTANT R31, desc[UR12][R30.64] ;  /* 0x0000000c1e1f7981 */ /* 0x000f22000c1e9100 */
[----:B------:R-:W0:Y:S01]  /*0a40*/  LDC.64 R34, c[0x0][0x380] ;  /* 0x0000e000ff227b82 */ /* 0x000e220000000a00 */
[----:B------:R-:W-:Y:S02]  /*0a50*/  R2UR UR4, R26 ;  /* 0x000000001a0472ca */ /* 0x000fe400000e0000 */
[----:B------:R-:W-:-:S02]  /*0a60*/  R2UR UR5, R27 ;  /* 0x000000001b0572ca */ /* 0x000fc400000e0000 */
[C---:B------:R-:W-:Y:S02]  /*0a70*/  R2UR UR14, R26.reuse ;  /* 0x000000001a0e72ca */ /* 0x040fe400000e0000 */
[C---:B------:R-:W-:Y:S02]  /*0a80*/  R2UR UR15, R27.reuse ;  /* 0x000000001b0f72ca */ /* 0x040fe400000e0000 */
[C---:B------:R-:W-:Y:S02]  /*0a90*/  R2UR UR16, R26.reuse ;  /* 0x000000001a1072ca */ /* 0x040fe400000e0000 */
[C---:B------:R-:W-:Y:S02]  /*0aa0*/  R2UR UR17, R27.reuse ;  /* 0x000000001b1172ca */ /* 0x040fe400000e0000 */
        /* <DEDUP_REMOVED lines=19> */
[----:B------:R-:W-:Y:S01]  /*0be0*/  R2UR UR39, R27 ;  /* 0x000000001b2772ca */ /* 0x000fe200000e0000 */
[----:B------:R-:W-:Y:S04]  /*0bf0*/  STG.E.U8 desc[UR4][R28.64+0xf], R45 ;  /* 0x00000f2d1c007986 */ /* 0x000fe8000c101104 */
[----:B---3--:R1:W-:Y:S04]  /*0c00*/  STG.E.U8 desc[UR4][R28.64], R37 ;  /* 0x000000251c007986 */ /* 0x0083e8000c101104 */
[----:B-----5:R-:W-:Y:S04]  /*0c10*/  STG.E.U8 desc[UR6][R28.64+0x4], R43 ;  /* 0x0000042b1c007986 */ /* 0x020fe8000c101106 */
[----:B--2---:R-:W-:Y:S04]  /*0c20*/  STG.E.U8 desc[UR8][R28.64+0x8], R38 ;  /* 0x000008261c007986 */ /* 0x004fe8000c101108 */
[----:B------:R-:W-:Y:S04]  /*0c30*/  STG.E.U8 desc[UR10][R28.64+0xc], R44 ;  /* 0x00000c2c1c007986 */ /* 0x000fe8000c10110a */
[----:B------:R2:W-:Y:S04]  /*0c40*/  STG.E.U8 desc[UR12][R28.64+0x1], R51 ;  /* 0x000001331c007986 */ /* 0x0005e8000c10110c */
[----:B------:R-:W-:Y:S04]  /*0c50*/  STG.E.U8 desc[UR14][R28.64+0x5], R39 ;  /* 0x000005271c007986 */ /* 0x000fe8000c10110e */
[----:B------:R-:W-:Y:S04]  /*0c60*/  STG.E.U8 desc[UR16][R28.64+0x9], R49 ;  /* 0x000009311c007986 */ /* 0x000fe8000c101110 */
[----:B------:R-:W-:Y:S04]  /*0c70*/  STG.E.U8 desc[UR18][R28.64+0xd], R42 ;  /* 0x00000d2a1c007986 */ /* 0x000fe8000c101112 */
[----:B------:R3:W-:Y:S04]  /*0c80*/  STG.E.U8 desc[UR20][R28.64+0x2], R33 ;  /* 0x000002211c007986 */ /* 0x0007e8000c101114 */
[----:B------:R-:W-:Y:S04]  /*0c90*/  STG.E.U8 desc[UR24][R28.64+0xa], R41 ;  /* 0x00000a291c007986 */ /* 0x000fe8000c101118 */
[----:B------:R-:W-:Y:S04]  /*0ca0*/  STG.E.U8 desc[UR26][R28.64+0xe], R53 ;  /* 0x00000e351c007986 */ /* 0x000fe8000c10111a */
[----:B------:R-:W-:Y:S04]  /*0cb0*/  STG.E.U8 desc[UR28][R28.64+0x3], R40 ;  /* 0x000003281c007986 */ /* 0x000fe8000c10111c */
[----:B------:R-:W-:Y:S04]  /*0cc0*/  STG.E.U8 desc[UR30][R28.64+0x7], R5 ;  /* 0x000007051c007986 */ /* 0x000fe8000c10111e */
[----:B------:R-:W-:Y:S04]  /*0cd0*/  STG.E.U8 desc[UR34][R28.64+0xf], R17 ;  /* 0x00000f111c007986 */ /* 0x000fe8000c101122 */
[----:B----4-:R-:W-:Y:S04]  /*0ce0*/  STG.E.U8 desc[UR22][R28.64+0x6], R7 ;  /* 0x000006071c007986 */ /* 0x010fe8000c101116 */
[----:B------:R-:W-:Y:S04]  /*0cf0*/  STG.E.U8 desc[UR32][R28.64+0xb], R31 ;  /* 0x00000b1f1c007986 */ /* 0x000fe8000c101120 */
[----:B0-----:R-:W1:Y:S02]  /*0d00*/  LDG.E.U8 R4, desc[UR38][R34.64+0xd0] ;  /* 0x0000d02622047981 */ /* 0x001e64000c1e1100 */
[----:B-1----:R-:W-:-:S05]  /*0d10*/  LOP3.LUT R37, R37, R4, RZ, 0x3c, !PT ;  /* 0x0000000425257212 */ /* 0x002fca00078e3cff */
[----:B------:R0:W-:Y:S04]  /*0d20*/  STG.E.U8 desc[UR4][R28.64], R37 ;  /* 0x000000251c007986 */ /* 0x0001e8000c101104 */
[----:B------:R-:W2:Y:S02]  /*0d30*/  LDG.E.U8 R4, desc[UR6][R34.64+0xd1] ;  /* 0x0000d10622047981 */ /* 0x000ea4000c1e1100 */
[----:B--2---:R-:W-:-:S05]  /*0d40*/  LOP3.LUT R51, R51, R4, RZ, 0x3c, !PT ;  /* 0x0000000433337212 */ /* 0x004fca00078e3cff */
[----:B------:R-:W-:Y:S04]  /*0d50*/  STG.E.U8 desc[UR4][R28.64+0x1], R51 ;  /* 0x000001331c007986 */ /* 0x000fe8000c101104 */
[----:B------:R-:W3:Y:S02]  /*0d60*/  LDG.E.U8 R4, desc[UR6][R34.64+0xd2] ;  /* 0x0000d20622047981 */ /* 0x000ee4000c1e1100 */
[----:B---3--:R-:W-:-:S05]  /*0d70*/  LOP3.LUT R33, R33, R4, RZ, 0x3c, !PT ;  /* 0x0000000421217212 */ /* 0x008fca00078e3cff */
[----:B------:R1:W-:Y:S04]  /*0d80*/  STG.E.U8 desc[UR4][R28.64+0x2], R33 ;  /* 0x000002211c007986 */ /* 0x0003e8000c101104 */
[----:B0-----:R-:W2:Y:S02]  /*0d90*/  LDG.E.U8 R37, desc[UR6][R34.64+0xd3] ;  /* 0x0000d30622257981 */ /* 0x001ea4000c1e1100 */
[----:B--2---:R-:W-:-:S05]  /*0da0*/  LOP3.LUT R37, R40, R37, RZ, 0x3c, !PT ;  /* 0x0000002528257212 */ /* 0x004fca00078e3cff */
[----:B------:R-:W-:Y:S04]  /*0db0*/  STG.E.U8 desc[UR4][R28.64+0x3], R37 ;  /* 0x000003251c007986 */ /* 0x000fe8000c101104 */
[----:B------:R-:W2:Y:S02]  /*0dc0*/  LDG.E.U8 R4, desc[UR6][R34.64+0xd4] ;  /* 0x0000d40622047981 */ /* 0x000ea4000c1e1100 */
        /* <DEDUP_REMOVED lines=10> */
[----:B------:R0:W-:Y:S04]  /*0e70*/  STG.E.U8 desc[UR4][R28.64+0x7], R5 ;  /* 0x000007051c007986 */ /* 0x0001e8000c101104 */
[----:B-1----:R-:W2:Y:S02]  /*0e80*/  LDG.E.U8 R33, desc[UR6][R34.64+0xd8] ;  /* 0x0000d80622217981 */ /* 0x002ea4000c1e1100 */
        /* <DEDUP_REMOVED lines=11> */
[----:B0-----:R-:W2:Y:S02]  /*0f40*/  LDG.E.U8 R5, desc[UR6][R34.64+0xdc] ;  /* 0x0000dc0622057981 */ /* 0x001ea4000c1e1100 */
[----:B--2---:R-:W-:-:S05]  /*0f50*/  LOP3.LUT R5, R44, R5, RZ, 0x3c, !PT ;  /* 0x000000052c057212 */ /* 0x004fca00078e3cff */
[----:B------:R0:W-:Y:S04]  /*0f60*/  STG.E.U8 desc[UR4][R28.64+0xc], R5 ;  /* 0x00000c051c007986 */ /* 0x0001e8000c101104 */
[----:B------:R-:W2:Y:S02]  /*0f70*/  LDG.E.U8 R7, desc[UR6][R34.64+0xdd] ;  /* 0x0000dd0622077981 */ /* 0x000ea4000c1e1100 */
[----:B--2---:R-:W-:-:S05]  /*0f80*/  LOP3.LUT R7, R42, R7, RZ, 0x3c, !PT ;  /* 0x000000072a077212 */ /* 0x004fca00078e3cff */
[----:B------:R1:W-:Y:S04]  /*0f90*/  STG.E.U8 desc[UR4][R28.64+0xd], R7 ;  /* 0x00000d071c007986 */ /* 0x0003e8000c101104 */
[----:B------:R-:W2:Y:S01]  /*0fa0*/  LDG.E.U8 R4, desc[UR6][R34.64+0xde] ;  /* 0x0000de0622047981 */ /* 0x000ea2000c1e1100 */
[----:B0-----:R-:W-:Y:S02]  /*0fb0*/  PRMT R5, R11, 0x3340, R12 ;  /* 0x000033400b057816 */ /* 0x001fe4000000000c */
[----:B------:R-:W-:Y:S02]  /*0fc0*/  PRMT R30, R15, 0x3340, R20 ;  /* 0x000033400f1e7816 */ /* 0x000fe40000000014 */
[----:B------:R-:W-:Y:S02]  /*0fd0*/  PRMT R31, R23, 0x3340, R24 ;  /* 0x00003340171f7816 */ /* 0x000fe40000000018 */
[----:B------:R-:W-:-:S02]  /*0fe0*/  PRMT R6, R25, 0x3340, R36 ;  /* 0x0000334019067816 */ /* 0x000fc40000000024 */
[----:B------:R-:W-:Y:S02]  /*0ff0*/  PRMT R10, R0, 0x3340, R3 ;  /* 0x00003340000a7816 */ /* 0x000fe40000000003 */
[----:B-1----:R-:W-:Y:S02]  /*1000*/  PRMT R7, R8, 0x3340, R9 ;  /* 0x0000334008077816 */ /* 0x002fe40000000009 */
[----:B------:R-:W-:Y:S02]  /*1010*/  PRMT R6, R31, 0x5410, R6 ;  /* 0x000054101f067816 */ /* 0x000fe40000000006 */
[----:B--2---:R-:W-:-:S05]  /*1020*/  LOP3.LUT R53, R53, R4, RZ, 0x3c, !PT ;  /* 0x0000000435357212 */ /* 0x004fca00078e3cff */
[----:B------:R-:W-:Y:S01]  /*1030*/  STG.E.U8 desc[UR4][R28.64+0xe], R53 ;  /* 0x00000e351c007986 */ /* 0x000fe2000c101104 */
[----:B------:R-:W-:Y:S01]  /*1040*/  PRMT R4, R13, 0x3340, R14 ;  /* 0x000033400d047816 */ /* 0x000fe2000000000e */
[----:B------:R-:W0:Y:S02]  /*1050*/  LDCU.64 UR4, c[0x0][0x398] ;  /* 0x00007300ff0477ac */ /* 0x000e240008000a00 */
[----:B------:R-:W2:Y:S01]  /*1060*/  LDG.E.U8 R32, desc[UR6][R34.64+0xdf] ;  /* 0x0000df0622207981 */ /* 0x000ea2000c1e1100 */
[----:B------:R-:W-:Y:S02]  /*1070*/  PRMT R4, R5, 0x5410, R4 ;  /* 0x0000541005047816 */ /* 0x000fe40000000004 */
[----:B------:R-:W-:Y:S02]  /*1080*/  PRMT R5, R21, 0x3340, R22 ;  /* 0x0000334015057816 */ /* 0x000fe40000000016 */
[----:B------:R-:W-:Y:S02]  /*1090*/  PRMT R7, R10, 0x5410, R7 ;  /* 0x000054100a077816 */ /* 0x000fe40000000007 */
[----:B------:R-:W-:-:S05]  /*10a0*/  PRMT R5, R30, 0x5410, R5 ;  /* 0x000054101e057816 */ /* 0x000fca0000000005 */
[----:B------:R-:W-:Y:S01]  /*10b0*/  STL.128 [R1], R4 ;  /* 0x0000000401007387 */ /* 0x000fe20000100c00 */
[----:B------:R-:W-:-:S05]  /*10c0*/  IADD3 R2, P0, PT, R2, 0x10, RZ ;  /* 0x0000001002027810 */ /* 0x000fca0007f1e0ff */
[----:B------:R-:W-:Y:S01]  /*10d0*/  IMAD.X R16, RZ, RZ, R16, P0 ;  /* 0x000000ffff107224 */ /* 0x000fe200000e0610 */
[----:B0-----:R-:W-:Y:S01]  /*10e0*/  ISETP.GE.U32.AND P0, PT, R2, UR4, PT ;  /* 0x0000000402007c0c */ /* 0x001fe2000bf06070 */
[----:B------:R-:W-:Y:S03]  /*10f0*/  BSSY.RECONVERGENT B0, `(.L_x_2) ;  /* 0x0000127000007945 */ /* 0x000fe60003800200 */
[----:B------:R-:W-:Y:S01]  /*1100*/  ISETP.GE.U32.AND.EX P0, PT, R16, UR5, PT, P0 ;  /* 0x0000000510007c0c */ /* 0x000fe2000bf06100 */
[----:B------:R-:W-:Y:S01]  /*1110*/  IMAD.MOV.U32 R10, RZ, RZ, 0xd ;  /* 0x0000000dff0a7424 */ /* 0x000fe200078e00ff */
[----:B--2---:R-:W-:-:S05]  /*1120*/  LOP3.LUT R17, R17, R32, RZ, 0x3c, !PT ;  /* 0x0000002011117212 */ /* 0x004fca00078e3cff */
[----:B------:R0:W-:Y:S02]  /*1130*/  STG.E.U8 desc[UR6][R28.64+0xf], R17 ;  /* 0x00000f111c007986 */ /* 0x0001e4000c101106 */
[----:B0-----:R-:W-:-:S07]  /*1140*/  P2R R17, PR, RZ, 0x1 ;  /* 0x00000001ff117803 */ /* 0x001fce0000000000 */
.L_x_5:
[----:B------:R-:W-:Y:S01]  /*1150*/  IADD3 R30, P0, PT, R28, 0x1, RZ ;  /* 0x000000011c1e7810 */ /* 0x000fe20007f1e0ff */
[----:B------:R-:W-:Y:S01]  /*1160*/  BSSY.RECONVERGENT B1, `(.L_x_3) ;  /* 0x0000064000017945 */ /* 0x000fe20003800200 */
[----:B------:R-:W-:-:S03]  /*1170*/  IMAD.MOV.U32 R6, RZ, RZ, RZ ;  /* 0x000000ffff067224 */ /* 0x000fc600078e00ff */
[----:B0-----:R-:W-:-:S08]  /*1180*/  IMAD.X R33, RZ, RZ, R29, P0 ;  /* 0x000000ffff217224 */ /* 0x001fd000000e061d */
.L_x_4:
[C---:B------:R-:W-:Y:S01]  /*1190*/  R2UR UR4, R26.reuse ;  /* 0x000000001a0472ca */ /* 0x040fe200000e0000 */
[----:B0-----:R-:W-:Y:S01]  /*11a0*/  IMAD.MOV.U32 R4, RZ, RZ, R30 ;  /* 0x000000ffff047224 */ /* 0x001fe200078e001e */
[C---:B------:R-:W-:Y:S01]  /*11b0*/  R2UR UR5, R27.reuse ;  /* 0x000000001b0572ca */ /* 0x040fe200000e0000 */
[----:B------:R-:W-:Y:S01]  /*11c0*/  IMAD.MOV.U32 R5, RZ, RZ, R33 ;  /* 0x000000ffff057224 */ /* 0x000fe200078e0021 */
[----:B------:R-:W-:Y:S02]  /*11d0*/  R2UR UR6, R26 ;  /* 0x000000001a0672ca */ /* 0x000fe400000e0000 */
[----:B------:R-:W-:-:S09]  /*11e0*/  R2UR UR7, R27 ;  /* 0x000000001b0772ca */ /* 0x000fd200000e0000 */
[----:B------:R-:W2:Y:S04]  /*11f0*/  LDG.E.S8 R7, desc[UR4][R4.64+-0x1] ;  /* 0xffffff0404077981 */ /* 0x000ea8000c1e1300 */
[----:B------:R-:W3:Y:S04]  /*1200*/  LDG.E.S8 R30, desc[UR6][R4.64] ;  /* 0x00000006041e7981 */ /* 0x000ee8000c1e1300 */
[----:B------:R-:W4:Y:S04]  /*1210*/  LDG.E.S8 R32, desc[UR4][R4.64+0x1] ;  /* 0x0000010404207981 */ /* 0x000f28000c1e1300 */
[----:B------:R-:W5:Y:S01]  /*1220*/  LDG.E.S8 R31, desc[UR6][R4.64+0x2] ;  /* 0x00000206041f7981 */ /* 0x000f62000c1e1300 */
[----:B------:R-:W-:Y:S01]  /*1230*/  VIADD R6, R6, 0x1 ;  /* 0x0000000106067836 */ /* 0x000fe20000000000 */
[----:B------:R-:W-:-:S02]  /*1240*/  R2UR UR8, R26 ;  /* 0x000000001a0872ca */ /* 0x000fc400000e0000 */
[C---:B------:R-:W-:Y:S02]  /*1250*/  R2UR UR9, R27.reuse ;  /* 0x000000001b0972ca */ /* 0x040fe400000e0000 */
[----:B------:R-:W-:Y:S02]  /*1260*/  R2UR UR10, R26 ;  /* 0x000000001a0a72ca */ /* 0x000fe400000e0000 */
[----:B------:R-:W-:Y:S02]  /*1270*/  R2UR UR11, R27 ;  /* 0x000000001b0b72ca */ /* 0x000fe400000e0000 */
[----:B------:R-:W-:Y:S02]  /*1280*/  ISETP.NE.AND P0, PT, R6, 0x4, PT ;  /* 0x000000040600780c */ /* 0x000fe40003f05270 */
[C---:B--2---:R-:W-:Y:S01]  /*1290*/  LOP3.LUT R34, R7.reuse, 0xffff, RZ, 0xc0, !PT ;  /* 0x0000ffff07227812 */ /* 0x044fe200078ec0ff */
[----:B------:R-:W-:-:S03]  /*12a0*/  IMAD.SHL.U32 R33, R7, 0x2, RZ ;  /* 0x0000000207217824 */ /* 0x000fc600078e00ff */
[----:B------:R-:W-:Y:S01]  /*12b0*/  SHF.R.U32.HI R34, RZ, 0x7, R34 ;  /* 0x00000007ff227819 */ /* 0x000fe20000011622 */
[C---:B---3--:R-:W-:Y:S01]  /*12c0*/  IMAD.SHL.U32 R39, R30.reuse, 0x2, RZ ;  /* 0x000000021e277824 */ /* 0x048fe200078e00ff */
[C---:B------:R-:W-:Y:S02]  /*12d0*/  PRMT R35, R33.reuse, 0x8880, RZ ;  /* 0x0000888021237816 */ /* 0x040fe400000000ff */
[----:B------:R-:W-:Y:S02]  /*12e0*/  LOP3.LUT R33, R33, 0x1b, R34, 0x78, !PT ;  /* 0x0000001b21217812 */ /* 0x000fe400078e7822 */
[----:B------:R-:W-:Y:S02]  /*12f0*/  LOP3.LUT R40, R30, 0xffff, RZ, 0xc0, !PT ;  /* 0x0000ffff1e287812 */ /* 0x000fe400078ec0ff */
[----:B------:R-:W-:Y:S01]  /*1300*/  PRMT R34, R35, 0x7710, RZ ;  /* 0x0000771023227816 */ /* 0x000fe200000000ff */
[----:B------:R-:W-:Y:S01]  /*1310*/  IMAD.SHL.U32 R35, R33, 0x2, RZ ;  /* 0x0000000221237824 */ /* 0x000fe200078e00ff */
[----:B------:R-:W-:Y:S01]  /*1320*/  SHF.R.U32.HI R40, RZ, 0x7, R40 ;  /* 0x00000007ff287819 */ /* 0x000fe20000011628 */
[----:B-----5:R-:W-:Y:S01]  /*1330*/  IMAD.SHL.U32 R45, R31, 0x2, RZ ;  /* 0x000000021f2d7824 */ /* 0x020fe200078e00ff */
[----:B------:R-:W-:-:S02]  /*1340*/  SHF.R.U32.HI R38, RZ, 0x7, R34 ;  /* 0x00000007ff267819 */ /* 0x000fc40000011622 */
[----:B------:R-:W-:Y:S02]  /*1350*/  PRMT R37, R35, 0x8880, RZ ;  /* 0x0000888023257816 */ /* 0x000fe400000000ff */
[----:B------:R-:W-:Y:S02]  /*1360*/  LOP3.LUT R34, R39, 0x1b, R40, 0x78, !PT ;  /* 0x0000001b27227812 */ /* 0x000fe400078e7828 */
[----:B------:R-:W-:Y:S02]  /*1370*/  LOP3.LUT R35, R35, 0x1b, R38, 0x78, !PT ;  /* 0x0000001b23237812 */ /* 0x000fe400078e7826 */
[----:B------:R-:W-:Y:S01]  /*1380*/  PRMT R37, R37, 0x7710, RZ ;  /* 0x0000771025257816 */ /* 0x000fe200000000ff */
[----:B------:R-:W-:Y:S01]  /*1390*/  IMAD.SHL.U32 R40, R34, 0x2, RZ ;  /* 0x0000000222287824 */ /* 0x000fe200078e00ff */
[----:B------:R-:W-:Y:S01]  /*13a0*/  PRMT R39, R39, 0x8880, RZ ;  /* 0x0000888027277816 */ /* 0x000fe200000000ff */
[----:B------:R-:W-:Y:S01]  /*13b0*/  IMAD.SHL.U32 R38, R35, 0x2, RZ ;  /* 0x0000000223267824 */ /* 0x000fe200078e00ff */
[----:B------:R-:W-:-:S02]  /*13c0*/  SHF.R.U32.HI R37, RZ, 0x7, R37 ;  /* 0x00000007ff257819 */ /* 0x000fc40000011625 */
[----:B------:R-:W-:Y:S02]  /*13d0*/  PRMT R41, R40, 0x8880, RZ ;  /* 0x0000888028297816 */ /* 0x000fe400000000ff */
[----:B------:R-:W-:Y:S02]  /*13e0*/  LOP3.LUT R44, R38, 0x1b, R37, 0x78, !PT ;  /* 0x0000001b262c7812 */ /* 0x000fe400078e7825 */
[----:B------:R-:W-:Y:S02]  /*13f0*/  PRMT R37, R39, 0x7710, RZ ;  /* 0x0000771027257816 */ /* 0x000fe400000000ff */
[C---:B----4-:R-:W-:Y:S02]  /*1400*/  LOP3.LUT R42, R32.reuse, 0xffff, RZ, 0xc0, !PT ;  /* 0x0000ffff202a7812 */ /* 0x050fe400078ec0ff */
[----:B------:R-:W-:Y:S01]  /*1410*/  PRMT R38, R41, 0x7710, RZ ;  /* 0x0000771029267816 */ /* 0x000fe200000000ff */
[----:B------:R-:W-:Y:S01]  /*1420*/  IMAD.SHL.U32 R41, R32, 0x2, RZ ;  /* 0x0000000220297824 */ /* 0x000fe200078e00ff */
[----:B------:R-:W-:-:S02]  /*1430*/  SHF.R.U32.HI R37, RZ, 0x7, R37 ;  /* 0x00000007ff257819 */ /* 0x000fc40000011625 */
[----:B------:R-:W-:Y:S02]  /*1440*/  SHF.R.U32.HI R42, RZ, 0x7, R42 ;  /* 0x00000007ff2a7819 */ /* 0x000fe4000001162a */
[----:B------:R-:W-:Y:S02]  /*1450*/  SHF.R.U32.HI R39, RZ, 0x7, R38 ;  /* 0x00000007ff277819 */ /* 0x000fe40000011626 */
[----:B------:R-:W-:Y:S02]  /*1460*/  LOP3.LUT R37, R40, 0x1b, R37, 0x78, !PT ;  /* 0x0000001b28257812 */ /* 0x000fe400078e7825 */
[----:B------:R-:W-:Y:S02]  /*1470*/  LOP3.LUT R38, R41, 0x1b, R42, 0x78, !PT ;  /* 0x0000001b29267812 */ /* 0x000fe400078e782a */
[----:B------:R-:W-:Y:S01]  /*1480*/  LOP3.LUT R40, R31, 0xffff, RZ, 0xc0, !PT ;  /* 0x0000ffff1f287812 */ /* 0x000fe200078ec0ff */
[----:B------:R-:W-:Y:S01]  /*1490*/  IMAD.SHL.U32 R42, R37, 0x2, RZ ;  /* 0x00000002252a7824 */ /* 0x000fe200078e00ff */
[----:B------:R-:W-:Y:S01]  /*14a0*/  LOP3.LUT R43, R44, 0x1b, R39, 0x78, !PT ;  /* 0x0000001b2c2b7812 */ /* 0x000fe200078e7827 */
[----:B------:R-:W-:Y:S01]  /*14b0*/  IMAD.SHL.U32 R39, R38, 0x2, RZ ;  /* 0x0000000226277824 */ /* 0x000fe200078e00ff */
[----:B------:R-:W-:-:S02]  /*14c0*/  SHF.R.U32.HI R40, RZ, 0x7, R40 ;  /* 0x00000007ff287819 */ /* 0x000fc40000011628 */
[----:B------:R-:W-:Y:S02]  /*14d0*/  PRMT R41, R41, 0x8880, RZ ;  /* 0x0000888029297816 */ /* 0x000fe400000000ff */
[----:B------:R-:W-:Y:S02]  /*14e0*/  PRMT R44, R39, 0x8880, RZ ;  /* 0x00008880272c7816 */ /* 0x000fe400000000ff */
[----:B------:R-:W-:Y:S02]  /*14f0*/  LOP3.LUT R42, R43, R42, RZ, 0x3c, !PT ;  /* 0x0000002a2b2a7212 */ /* 0x000fe400078e3cff */
[----:B------:R-:W-:Y:S02]  /*1500*/  LOP3.LUT R40, R45, 0x1b, R40, 0x78, !PT ;  /* 0x0000001b2d287812 */ /* 0x000fe400078e7828 */
[----:B------:R-:W-:Y:S02]  /*1510*/  PRMT R43, R41, 0x7710, RZ ;  /* 0x00007710292b7816 */ /* 0x000fe400000000ff */
[----:B------:R-:W-:Y:S01]  /*1520*/  PRMT R44, R44, 0x7710, RZ ;  /* 0x000077102c2c7816 */ /* 0x000fe200000000ff */
[----:B------:R-:W-:Y:S01]  /*1530*/  IMAD.SHL.U32 R41, R40, 0x2, RZ ;  /* 0x0000000228297824 */ /* 0x000fe200078e00ff */
[----:B------:R-:W-:-:S02]  /*1540*/  PRMT R45, R45, 0x8880, RZ ;  /* 0x000088802d2d7816 */ /* 0x000fc400000000ff */
[----:B------:R-:W-:Y:S02]  /*1550*/  SHF.R.U32.HI R46, RZ, 0x7, R43 ;  /* 0x00000007ff2e7819 */ /* 0x000fe4000001162b */
[----:B------:R-:W-:Y:S02]  /*1560*/  SHF.R.U32.HI R43, RZ, 0x7, R44 ;  /* 0x00000007ff2b7819 */ /* 0x000fe4000001162c */
[----:B------:R-:W-:Y:S02]  /*1570*/  PRMT R44, R45, 0x7710, RZ ;  /* 0x000077102d2c7816 */ /* 0x000fe400000000ff */
[----:B------:R-:W-:Y:S02]  /*1580*/  LOP3.LUT R39, R39, 0x1b, R46, 0x78, !PT ;  /* 0x0000001b27277812 */ /* 0x000fe400078e782e */
[----:B------:R-:W-:Y:S02]  /*1590*/  PRMT R47, R41, 0x8880, RZ ;  /* 0x00008880292f7816 */ /* 0x000fe400000000ff */
[----:B------:R-:W-:Y:S01]  /*15a0*/  LOP3.LUT R45, R42, 0x1b, R43, 0x78, !PT ;  /* 0x0000001b2a2d7812 */ /* 0x000fe200078e782b */
[----:B------:R-:W-:Y:S01]  /*15b0*/  IMAD.SHL.U32 R42, R39, 0x2, RZ ;  /* 0x00000002272a7824 */ /* 0x000fe200078e00ff */
[----:B------:R-:W-:-:S02]  /*15c0*/  SHF.R.U32.HI R44, RZ, 0x7, R44 ;  /* 0x00000007ff2c7819 */ /* 0x000fc4000001162c */
[----:B------:R-:W-:Y:S02]  /*15d0*/  PRMT R43, R47, 0x7710, RZ ;  /* 0x000077102f2b7816 */ /* 0x000fe400000000ff */
[----:B------:R-:W-:Y:S02]  /*15e0*/  LOP3.LUT R41, R41, 0x1b, R44, 0x78, !PT ;  /* 0x0000001b29297812 */ /* 0x000fe400078e782c */
[----:B------:R-:W-:Y:S02]  /*15f0*/  SHF.R.U32.HI R43, RZ, 0x7, R43 ;  /* 0x00000007ff2b7819 */ /* 0x000fe4000001162b */
[----:B------:R-:W-:Y:S01]  /*1600*/  LOP3.LUT R44, R45, R42, RZ, 0x3c, !PT ;  /* 0x0000002a2d2c7212 */ /* 0x000fe200078e3cff */
[----:B------:R-:W-:-:S03]  /*1610*/  IMAD.SHL.U32 R42, R41, 0x2, RZ ;  /* 0x00000002292a7824 */ /* 0x000fc600078e00ff */
[----:B------:R-:W-:-:S04]  /*1620*/  LOP3.LUT R43, R44, 0x1b, R43, 0x78, !PT ;  /* 0x0000001b2c2b7812 */ /* 0x000fc800078e782b */
[----:B------:R-:W-:-:S04]  /*1630*/  LOP3.LUT R43, R43, R42, RZ, 0x3c, !PT ;  /* 0x0000002a2b2b7212 */ /* 0x000fc800078e3cff */
[-C--:B------:R-:W-:Y:S02]  /*1640*/  LOP3.LUT R42, R32, R43.reuse, R30, 0x96, !PT ;  /* 0x0000002b202a7212 */ /* 0x080fe400078e961e */
[-CC-:B------:R-:W-:Y:S02]  /*1650*/  LOP3.LUT R30, R30, R43.reuse, R7.reuse, 0x96, !PT ;  /* 0x0000002b1e1e7212 */ /* 0x180fe400078e9607 */
[----:B------:R-:W-:Y:S02]  /*1660*/  LOP3.LUT R7, R32, R43, R7, 0x96, !PT ;  /* 0x0000002b20077212 */ /* 0x000fe400078e9607 */
[C-C-:B------:R-:W-:Y:S02]  /*1670*/  LOP3.LUT R42, R33.reuse, R42, R31.reuse, 0x96, !PT ;  /* 0x0000002a212a7212 */ /* 0x140fe400078e961f */
[----:B------:R-:W-:Y:S02]  /*1680*/  LOP3.LUT R32, R33, R30, R32, 0x96, !PT ;  /* 0x0000001e21207212 */ /* 0x000fe400078e9620 */
[----:B------:R-:W-:-:S02]  /*1690*/  LOP3.LUT R7, R34, R7, R31, 0x96, !PT ;  /* 0x0000000722077212 */ /* 0x000fc400078e961f */
[----:B------:R-:W-:Y:S02]  /*16a0*/  LOP3.LUT R30, R38, R30, R31, 0x96, !PT ;  /* 0x0000001e261e7212 */ /* 0x000fe400078e961f */
[----:B------:R-:W-:Y:S02]  /*16b0*/  LOP3.LUT R42, R35, R42, R34, 0x96, !PT ;  /* 0x0000002a232a7212 */ /* 0x000fe400078e9622 */
[----:B------:R-:W-:Y:S02]  /*16c0*/  LOP3.LUT R38, R37, R7, R38, 0x96, !PT ;  /* 0x0000000725267212 */ /* 0x000fe400078e9626 */
[C---:B------:R-:W-:Y:S02]  /*16d0*/  LOP3.LUT R30, R40.reuse, R30, R35, 0x96, !PT ;  /* 0x0000001e281e7212 */ /* 0x040fe400078e9623 */
[----:B------:R-:W-:Y:S02]  /*16e0*/  LOP3.LUT R32, R40, R32, R37, 0x96, !PT ;  /* 0x0000002028207212 */ /* 0x000fe400078e9625 */
[----:B------:R-:W-:-:S02]  /*16f0*/  LOP3.LUT R7, R42, R39, RZ, 0x3c, !PT ;  /* 0x000000272a077212 */ /* 0x000fc400078e3cff */
[----:B------:R-:W-:Y:S02]  /*1700*/  LOP3.LUT R31, R38, R41, RZ, 0x3c, !PT ;  /* 0x00000029261f7212 */ /* 0x000fe400078e3cff */
[----:B------:R-:W-:Y:S01]  /*1710*/  LOP3.LUT R39, R30, R39, RZ, 0x3c, !PT ;  /* 0x000000271e277212 */ /* 0x000fe200078e3cff */
[----:B------:R0:W-:Y:S01]  /*1720*/  STG.E.U8 desc[UR4][R4.64+-0x1], R7 ;  /* 0xffffff0704007986 */ /* 0x0001e2000c101104 */
[----:B------:R-:W-:Y:S02]  /*1730*/  LOP3.LUT R41, R32, R41, RZ, 0x3c, !PT ;  /* 0x0000002920297212 */ /* 0x000fe400078e3cff */
[----:B------:R-:W-:Y:S01]  /*1740*/  IADD3 R30, P1, PT, R4, 0x4, RZ ;  /* 0x00000004041e7810 */ /* 0x000fe20007f3e0ff */
[----:B------:R0:W-:Y:S04]  /*1750*/  STG.E.U8 desc[UR6][R4.64], R31 ;  /* 0x0000001f04007986 */ /* 0x0001e8000c101106 */
[----:B------:R0:W-:Y:S01]  /*1760*/  STG.E.U8 desc[UR8][R4.64+0x1], R39 ;  /* 0x0000012704007986 */ /* 0x0001e2000c101108 */
[----:B------:R-:W-:-:S03]  /*1770*/  IMAD.X R33, RZ, RZ, R5, P1 ;  /* 0x000000ffff217224 */ /* 0x000fc600008e0605 */
[----:B------:R0:W-:Y:S01]  /*1780*/  STG.E.U8 desc[UR10][R4.64+0x2], R41 ;  /* 0x0000022904007986 */ /* 0x0001e2000c10110a */
[----:B------:R-:W-:Y:S05]  /*1790*/  @P0 BRA `(.L_x_4) ;  /* 0xfffffff8007c0947 */ /* 0x000fea000383ffff */
[----:B------:R-:W-:Y:S05]  /*17a0*/  BSYNC.RECONVERGENT B1 ;  /* 0x0000000000017941 */ /* 0x000fea0003800200 */
.L_x_3:
[C---:B------:R-:W-:Y:S02]  /*17b0*/  R2UR UR4, R26.reuse ;  /* 0x000000001a0472ca */ /* 0x040fe400000e0000 */
[C---:B------:R-:W-:Y:S02]  /*17c0*/  R2UR UR5, R27.reuse ;  /* 0x000000001b0572ca */ /* 0x040fe400000e0000 */
[C---:B------:R-:W-:Y:S02]  /*17d0*/  R2UR UR8, R26.reuse ;  /* 0x000000001a0872ca */ /* 0x040fe400000e0000 */
[C---:B------:R-:W-:Y:S02]  /*17e0*/  R2UR UR9, R27.reuse ;  /* 0x000000001b0972ca */ /* 0x040fe400000e0000 */
[----:B------:R-:W-:Y:S02]  /*17f0*/  R2UR UR10, R26 ;  /* 0x000000001a0a72ca */ /* 0x000fe400000e0000 */
[----:B------:R-:W-:-:S02]  /*1800*/  R2UR UR11, R27 ;  /* 0x000000001b0b72ca */ /* 0x000fc400000e0000 */
[C---:B------:R-:W-:Y:S02]  /*1810*/  R2UR UR12, R26.reuse ;  /* 0x000000001a0c72ca */ /* 0x040fe400000e0000 */
[C---:B------:R-:W-:Y:S01]  /*1820*/  R2UR UR13, R27.reuse ;  /* 0x000000001b0d72ca */ /* 0x040fe200000e0000 */
[----:B0-----:R-:W2:Y:S01]  /*1830*/  LDG.E.U8 R4, desc[UR4][R28.64] ;  /* 0x000000041c047981 */ /* 0x001ea2000c1e1100 */
[C---:B------:R-:W-:Y:S02]  /*1840*/  R2UR UR6, R26.reuse ;  /* 0x000000001a0672ca */ /* 0x040fe400000e0000 */
        /* <DEDUP_REMOVED lines=12> */
[----:B------:R-:W0:Y:S03]  /*1910*/  LDCU.64 UR4, c[0x4][0x48] ;  /* 0x01000900ff0477ac */ /* 0x000e260008000a00 */
[----:B------:R-:W5:Y:S04]  /*1920*/  LDG.E.U8 R48, desc[UR8][R28.64+0x7] ;  /* 0x000007081c307981 */ /* 0x000f68000c1e1100 */
[----:B------:R-:W5:Y:S04]  /*1930*/  LDG.E.U8 R44, desc[UR10][R28.64+0xb] ;  /* 0x00000b0a1c2c7981 */ /* 0x000f68000c1e1100 */
[----:B------:R-:W5:Y:S04]  /*1940*/  LDG.E.U8 R46, desc[UR12][R28.64+0xf] ;  /* 0x00000f0c1c2e7981 */ /* 0x000f68000c1e1100 */
[----:B------:R-:W5:Y:S01]  /*1950*/  LDG.E.U8 R42, desc[UR6][R28.64+0x3] ;  /* 0x000003061c2a7981 */ /* 0x000f62000c1e1100 */
[----:B------:R-:W-:-:S02]  /*1960*/  R2UR UR14, R26 ;  /* 0x000000001a0e72ca */ /* 0x000fc400000e0000 */
[----:B------:R-:W-:Y:S02]  /*1970*/  R2UR UR15, R27 ;  /* 0x000000001b0f72ca */ /* 0x000fe400000e0000 */
[----:B--2---:R-:W-:-:S04]  /*1980*/  LOP3.LUT R4, R4, 0xff, RZ, 0xc0, !PT ;  /* 0x000000ff04047812 */ /* 0x004fc800078ec0ff */
[----:B0-----:R-:W-:Y:S02]  /*1990*/  IADD3 R4, P0, PT, R4, UR4, RZ ;  /* 0x0000000404047c10 */ /* 0x001fe4000ff1e0ff */
[----:B---3--:R-:W-:Y:S02]  /*19a0*/  LOP3.LUT R30, R30, 0xff, RZ, 0xc0, !PT ;  /* 0x000000ff1e1e7812 */ /* 0x008fe400078ec0ff */
[----:B----4-:R-:W-:Y:S01]  /*19b0*/  LOP3.LUT R31, R31, 0xff, RZ, 0xc0, !PT ;  /* 0x000000ff1f1f7812 */ /* 0x010fe200078ec0ff */
[----:B------:R-:W-:Y:S01]  /*19c0*/  IMAD.X R5, RZ, RZ, UR5, P0 ;  /* 0x00000005ff057e24 */ /* 0x000fe200080e06ff */
[----:B------:R-:W-:Y:S02]  /*19d0*/  IADD3 R34, P1, PT, R30, UR4, RZ ;  /* 0x000000041e227c10 */ /* 0x000fe4000ff3e0ff */
[----:B-----5:R-:W-:Y:S02]  /*19e0*/  LOP3.LUT R30, R32, 0xff, RZ, 0xc0, !PT ;  /* 0x000000ff201e7812 */ /* 0x020fe400078ec0ff */
[----:B------:R-:W-:Y:S01]  /*19f0*/  IADD3 R32, P0, PT, R31, UR4, RZ ;  /* 0x000000041f207c10 */ /* 0x000fe2000ff1e0ff */
[----:B------:R0:W2:Y:S01]  /*1a00*/  LDG.E.U8.CONSTANT R47, desc[UR6][R4.64] ;  /* 0x00000006042f7981 */ /* 0x0000a2000c1e9100 */
[----:B------:R-:W-:-:S02]  /*1a10*/  IADD3 R30, P2, PT, R30, UR4, RZ ;  /* 0x000000041e1e7c10 */ /* 0x000fc4000ff5e0ff */
[----:B------:R-:W-:Y:S01]  /*1a20*/  LOP3.LUT R7, R7, 0xff, RZ, 0xc0, !PT ;  /* 0x000000ff07077812 */ /* 0x000fe200078ec0ff */
[----:B------:R-:W-:Y:S02]  /*1a30*/  IMAD.X R35, RZ, RZ, UR5, P1 ;  /* 0x00000005ff237e24 */ /* 0x000fe400088e06ff */
[----:B------:R-:W-:Y:S01]  /*1a40*/  IMAD.X R33, RZ, RZ, UR5, P0 ;  /* 0x00000005ff217e24 */ /* 0x000fe200080e06ff */
[----:B0-----:R-:W-:Y:S01]  /*1a50*/  LOP3.LUT R4, R6, 0xff, RZ, 0xc0, !PT ;  /* 0x000000ff06047812 */ /* 0x001fe200078ec0ff */
[----:B------:R-:W-:Y:S01]  /*1a60*/  IMAD.X R31, RZ, RZ, UR5, P2 ;  /* 0x00000005ff1f7e24 */ /* 0x000fe200090e06ff */
[----:B------:R-:W-:Y:S02]  /*1a70*/  IADD3 R6, P1, PT, R7, UR4, RZ ;  /* 0x0000000407067c10 */ /* 0x000fe4000ff3e0ff */
[----:B------:R0:W3:Y:S01]  /*1a80*/  LDG.E.U8.CONSTANT R43, desc[UR8][R32.64] ;  /* 0x00000008202b7981 */ /* 0x0000e2000c1e9100 */
[----:B------:R-:W-:Y:S02]  /*1a90*/  IADD3 R4, P0, PT, R4, UR4, RZ ;  /* 0x0000000404047c10 */ /* 0x000fe4000ff1e0ff */
[----:B------:R-:W-:-:S02]  /*1aa0*/  LOP3.LUT R51, R51, 0xff, RZ, 0xc0, !PT ;  /* 0x000000ff33337812 */ /* 0x000fc400078ec0ff */
[----:B------:R-:W-:Y:S01]  /*1ab0*/  LOP3.LUT R52, R52, 0xff, RZ, 0xc0, !PT ;  /* 0x000000ff34347812 */ /* 0x000fe200078ec0ff */
[----:B------:R-:W-:Y:S01]  /*1ac0*/  IMAD.X R7, RZ, RZ, UR5, P1 ;  /* 0x00000005ff077e24 */ /* 0x000fe200088e06ff */
[----:B------:R1:W4:Y:S01]  /*1ad0*/  LDG.E.U8.CONSTANT R45, desc[UR10][R30.64] ;  /* 0x0000000a1e2d7981 */ /* 0x000322000c1e9100 */
[----:B------:R-:W-:Y:S01]  /*1ae0*/  IMAD.X R5, RZ, RZ, UR5, P0 ;  /* 0x00000005ff057e24 */ /* 0x000fe200080e06ff */
[----:B0-----:R-:W-:Y:S02]  /*1af0*/  IADD3 R32, P1, PT, R51, UR4, RZ ;  /* 0x0000000433207c10 */ /* 0x001fe4000ff3e0ff */
[----:B------:R0:W5:Y:S01]  /*1b00*/  LDG.E.U8.CONSTANT R39, desc[UR6][R34.64] ;  /* 0x0000000622277981 */ /* 0x000162000c1e9100 */
[----:B------:R-:W-:Y:S02]  /*1b10*/  LOP3.LUT R50, R50, 0xff, RZ, 0xc0, !PT ;  /* 0x000000ff32327812 */ /* 0x000fe400078ec0ff */
[----:B------:R-:W-:Y:S01]  /*1b20*/  LOP3.LUT R38, R38, 0xff, RZ, 0xc0, !PT ;  /* 0x000000ff26267812 */ /* 0x000fe200078ec0ff */
[----:B------:R0:W5:Y:S01]  /*1b30*/  LDG.E.U8.CONSTANT R41, desc[UR14][R4.64] ;  /* 0x0000000e04297981 */ /* 0x000162000c1e9100 */
[----:B-1----:R-:W-:-:S02]  /*1b40*/  IADD3 R30, P0, PT, R52, UR4, RZ ;  /* 0x00000004341e7c10 */ /* 0x002fc4000ff1e0ff */
[----:B------:R-:W-:Y:S01]  /*1b50*/  LOP3.LUT R40, R40, 0xff, RZ, 0xc0, !PT ;  /* 0x000000ff28287812 */ /* 0x000fe200078ec0ff */
[----:B------:R-:W-:Y:S01]  /*1b60*/  IMAD.X R33, RZ, RZ, UR5, P1 ;  /* 0x00000005ff217e24 */ /* 0x000fe200088e06ff */
[----:B------:R1:W5:Y:S01]  /*1b70*/  LDG.E.U8.CONSTANT R37, desc[UR12][R6.64] ;  /* 0x0000000c06257981 */ /* 0x000362000c1e9100 */
[----:B------:R-:W-:Y:S01]  /*1b80*/  IMAD.X R31, RZ, RZ, UR5, P0 ;  /* 0x00000005ff1f7e24 */ /* 0x000fe200080e06ff */
[----:B0-----:R-:W-:Y:S02]  /*1b90*/  IADD3 R34, P0, PT, R38, UR4, RZ ;  /* 0x0000000426227c10 */ /* 0x001fe4000ff1e0ff */
[----:B------:R-:W-:Y:S01]  /*1ba0*/  IADD3 R4, P1, PT, R50, UR4, RZ ;  /* 0x0000000432047c10 */ /* 0x000fe2000ff3e0ff */
[----:B------:R0:W5:Y:S01]  /*1bb0*/  LDG.E.U8.CONSTANT R51, desc[UR6][R32.64] ;  /* 0x0000000620337981 */ /* 0x000162000c1e9100 */
[----:B------:R-:W-:Y:S02]  /*1bc0*/  LOP3.LUT R49, R49, 0xff, RZ, 0xc0, !PT ;  /* 0x000000ff31317812 */ /* 0x000fe400078ec0ff */
[----:B------:R-:W-:-:S02]  /*1bd0*/  LOP3.LUT R48, R48, 0xff, RZ, 0xc0, !PT ;  /* 0x000000ff30307812 */ /* 0x000fc400078ec0ff */
[----:B-1----:R-:W-:Y:S01]  /*1be0*/  IADD3 R6, P2, PT, R40, UR4, RZ ;  /* 0x0000000428067c10 */ /* 0x002fe2000ff5e0ff */
[----:B------:R-:W-:Y:S01]  /*1bf0*/  IMAD.X R5, RZ, RZ, UR5, P1 ;  /* 0x00000005ff057e24 */ /* 0x000fe200088e06ff */
[----:B------:R1:W5:Y:S01]  /*1c00*/  LDG.E.U8.CONSTANT R53, desc[UR8][R30.64] ;  /* 0x000000081e357981 */ /* 0x000362000c1e9100 */
[----:B------:R-:W-:Y:S02]  /*1c10*/  IMAD.X R35, RZ, RZ, UR5, P0 ;  /* 0x00000005ff237e24 */ /* 0x000fe400080e06ff */
[----:B------:R-:W-:Y:S01]  /*1c20*/  IMAD.X R7, RZ, RZ, UR5, P2 ;  /* 0x00000005ff077e24 */ /* 0x000fe200090e06ff */
[----:B0-----:R-:W-:Y:S01]  /*1c30*/  IADD3 R32, P1, PT, R49, UR4, RZ ;  /* 0x0000000431207c10 */ /* 0x001fe2000ff3e0ff */
[----:B------:R0:W5:Y:S01]  /*1c40*/  LDG.E.U8.CONSTANT R40, desc[UR12][R4.64] ;  /* 0x0000000c04287981 */ /* 0x000162000c1e9100 */
[----:B------:R-:W-:Y:S02]  /*1c50*/  LOP3.LUT R44, R44, 0xff, RZ, 0xc0, !PT ;  /* 0x000000ff2c2c7812 */ /* 0x000fe400078ec0ff */
[----:B------:R-:W-:Y:S01]  /*1c60*/  LOP3.LUT R46, R46, 0xff, RZ, 0xc0, !PT ;  /* 0x000000ff2e2e7812 */ /* 0x000fe200078ec0ff */
[----:B------:R0:W5:Y:S01]  /*1c70*/  LDG.E.U8.CONSTANT R38, desc[UR10][R6.64] ;  /* 0x0000000a06267981 */ /* 0x000162000c1e9100 */
[----:B-1----:R-:W-:-:S02]  /*1c80*/  IADD3 R30, P0, PT, R48, UR4, RZ ;  /* 0x00000004301e7c10 */ /* 0x002fc4000ff1e0ff */
[----:B------:R-:W-:Y:S01]  /*1c90*/  LOP3.LUT R42, R42, 0xff, RZ, 0xc0, !PT ;  /* 0x000000ff2a2a7812 */ /* 0x000fe200078ec0ff */
[----:B------:R1:W5:Y:S01]  /*1ca0*/  LDG.E.U8.CONSTANT R50, desc[UR14][R34.64] ;  /* 0x0000000e22327981 */ /* 0x000362000c1e9100 */
[----:B------:R-:W-:Y:S01]  /*1cb0*/  IMAD.X R33, RZ, RZ, UR5, P1 ;  /* 0x00000005ff217e24 */ /* 0x000fe200088e06ff */
[----:B0-----:R-:W-:Y:S01]  /*1cc0*/  IADD3 R4, P1, PT, R46, UR4, RZ ;  /* 0x000000042e047c10 */ /* 0x001fe2000ff3e0ff */
[----:B------:R-:W-:Y:S01]  /*1cd0*/  IMAD.X R31, RZ, RZ, UR5, P0 ;  /* 0x00000005ff1f7e24 */ /* 0x000fe200080e06ff */
[----:B------:R-:W0:Y:S01]  /*1ce0*/  LDC.64 R48, c[0x0][0x380] ;  /* 0x0000e000ff307b82 */ /* 0x000e220000000a00 */
[----:B------:R-:W-:Y:S02]  /*1cf0*/  IADD3 R6, P2, PT, R44, UR4, RZ ;  /* 0x000000042c067c10 */ /* 0x000fe4000ff5e0ff */
[----:B------:R-:W-:Y:S01]  /*1d00*/  IMAD.X R5, RZ, RZ, UR5, P1 ;  /* 0x00000005ff057e24 */ /* 0x000fe200088e06ff */
[----:B------:R0:W5:Y:S01]  /*1d10*/  LDG.E.U8.CONSTANT R33, desc[UR6][R32.64] ;  /* 0x0000000620217981 */ /* 0x000162000c1e9100 */
[----:B-1----:R-:W-:Y:S01]  /*1d20*/  IADD3 R34, P0, PT, R42, UR4, RZ ;  /* 0x000000042a227c10 */ /* 0x002fe2000ff1e0ff */
[----:B------:R-:W-:-:S02]  /*1d30*/  IMAD.X R7, RZ, RZ, UR5, P2 ;  /* 0x00000005ff077e24 */ /* 0x000fc400090e06ff */
[----:B------:R-:W5:Y:S02]  /*1d40*/  LDG.E.U8.CONSTANT R31, desc[UR8][R30.64] ;  /* 0x000000081e1f7981 */ /* 0x000f64000c1e9100 */
[----:B------:R-:W-:Y:S02]  /*1d50*/  IMAD.X R35, RZ, RZ, UR5, P0 ;  /* 0x00000005ff237e24 */ /* 0x000fe400080e06ff */
[----:B------:R-:W5:Y:S04]  /*1d60*/  LDG.E.U8.CONSTANT R5, desc[UR12][R4.64] ;  /* 0x0000000c04057981 */ /* 0x000f68000c1e9100 */
[----:B------:R-:W5:Y:S04]  /*1d70*/  LDG.E.U8.CONSTANT R7, desc[UR10][R6.64] ;  /* 0x0000000a06077981 */ /* 0x000f68000c1e9100 */
[----:B------:R-:W5:Y:S01]  /*1d80*/  LDG.E.U8.CONSTANT R35, desc[UR14][R34.64] ;  /* 0x0000000e22237981 */ /* 0x000f62000c1e9100 */
[----:B------:R-:W-:Y:S01]  /*1d90*/  VIADD R10, R10, 0xffffffff ;  /* 0xffffffff0a0a7836 */ /* 0x000fe20000000000 */
        /* <DEDUP_REMOVED lines=22> */
[----:B------:R-:W-:Y:S02]  /*1f00*/  R2UR UR38, R26 ;  /* 0x000000001a2672ca */ /* 0x000fe400000e0000 */
[----:B------:R-:W-:Y:S02]  /*1f10*/  R2UR UR39, R27 ;  /* 0x000000001b2772ca */ /* 0x000fe400000e0000 */
[----:B0-----:R-:W-:-:S05]  /*1f20*/  LOP3.LUT R32, R10, 0xff, RZ, 0xc0, !PT ;  /* 0x000000ff0a207812 */ /* 0x001fca00078ec0ff */
[----:B------:R-:W-:Y:S01]  /*1f30*/  IMAD.WIDE.U32 R48, R32, 0x10, R48 ;  /* 0x0000001020307825 */ /* 0x000fe200078e0030 */
[----:B--2---:R0:W-:Y:S04]  /*1f40*/  STG.E.U8 desc[UR4][R28.64], R47 ;  /* 0x0000002f1c007986 */ /* 0x0041e8000c101104 */
[----:B---3--:R-:W-:Y:S04]  /*1f50*/  STG.E.U8 desc[UR8][R28.64+0x8], R43 ;  /* 0x0000082b1c007986 */ /* 0x008fe8000c101108 */
[----:B----4-:R-:W-:Y:S04]  /*1f60*/  STG.E.U8 desc[UR10][R28.64+0xc], R45 ;  /* 0x00000c2d1c007986 */ /* 0x010fe8000c10110a */
[----:B-----5:R-:W-:Y:S04]  /*1f70*/  STG.E.U8 desc[UR6][R28.64+0x4], R39 ;  /* 0x000004271c007986 */ /* 0x020fe8000c101106 */
        /* <DEDUP_REMOVED lines=8> */
[----:B------:R3:W-:Y:S04]  /*2000*/  STG.E.U8 desc[UR28][R28.64+0x3], R31 ;  /* 0x0000031f1c007986 */ /* 0x0007e8000c10111c */
[----:B------:R-:W-:Y:S04]  /*2010*/  STG.E.U8 desc[UR32][R28.64+0xb], R5 ;  /* 0x00000b051c007986 */ /* 0x000fe8000c101120 */
[----:B------:R4:W-:Y:S04]  /*2020*/  STG.E.U8 desc[UR30][R28.64+0x7], R7 ;  /* 0x000007071c007986 */ /* 0x0009e8000c10111e */
[----:B------:R5:W-:Y:S04]  /*2030*/  STG.E.U8 desc[UR34][R28.64+0xf], R35 ;  /* 0x00000f231c007986 */ /* 0x000be8000c101122 */
[----:B------:R-:W0:Y:S02]  /*2040*/  LDG.E.U8 R4, desc[UR38][R48.64] ;  /* 0x0000002630047981 */ /* 0x000e24000c1e1100 */
[----:B0-----:R-:W-:-:S05]  /*2050*/  LOP3.LUT R47, R47, R4, RZ, 0x3c, !PT ;  /* 0x000000042f2f7212 */ /* 0x001fca00078e3cff */
[----:B------:R0:W-:Y:S04]  /*2060*/  STG.E.U8 desc[UR4][R28.64], R47 ;  /* 0x0000002f1c007986 */ /* 0x0001e8000c101104 */
[----:B------:R-:W1:Y:S02]  /*2070*/  LDG.E.U8 R4, desc[UR6][R48.64+0x1] ;  /* 0x0000010630047981 */ /* 0x000e64000c1e1100 */
[----:B-1----:R-:W-:-:S05]  /*2080*/  LOP3.LUT R37, R37, R4, RZ, 0x3c, !PT ;  /* 0x0000000425257212 */ /* 0x002fca00078e3cff */
[----:B------:R0:W-:Y:S04]  /*2090*/  STG.E.U8 desc[UR4][R28.64+0x1], R37 ;  /* 0x000001251c007986 */ /* 0x0001e8000c101104 */
[----:B------:R-:W2:Y:S02]  /*20a0*/  LDG.E.U8 R4, desc[UR6][R48.64+0x2] ;  /* 0x0000020630047981 */ /* 0x000ea4000c1e1100 */
[----:B--2---:R-:W-:-:S05]  /*20b0*/  LOP3.LUT R38, R38, R4, RZ, 0x3c, !PT ;  /* 0x0000000426267212 */ /* 0x004fca00078e3cff */
        /* <DEDUP_REMOVED lines=10> */
[----:B---3--:R-:W2:Y:S02]  /*2160*/  LDG.E.U8 R31, desc[UR6][R48.64+0x6] ;  /* 0x00000606301f7981 */ /* 0x008ea4000c1e1100 */
[----:B--2---:R-:W-:-:S05]  /*2170*/  LOP3.LUT R40, R40, R31, RZ, 0x3c, !PT ;  /* 0x0000001f28287212 */ /* 0x004fca00078e3cff */
[----:B------:R0:W-:Y:S04]  /*2180*/  STG.E.U8 desc[UR4][R28.64+0x6], R40 ;  /* 0x000006281c007986 */ /* 0x0001e8000c101104 */
[----:B------:R-:W4:Y:S02]  /*2190*/  LDG.E.U8 R6, desc[UR6][R48.64+0x7] ;  /* 0x0000070630067981 */ /* 0x000f24000c1e1100 */
[----:B----4-:R-:W-:-:S05]  /*21a0*/  LOP3.LUT R7, R7, R6, RZ, 0x3c, !PT ;  /* 0x0000000607077212 */ /* 0x010fca00078e3cff */
        /* <DEDUP_REMOVED lines=19> */
[----:B------:R-:W2:Y:S01]  /*22e0*/  LDG.E.U8 R6, desc[UR6][R48.64+0xe] ;  /* 0x00000e0630067981 */ /* 0x000ea2000c1e1100 */
[----:B------:R-:W-:Y:S02]  /*22f0*/  LOP3.LUT P0, RZ, R10, 0xff, RZ, 0xc0, !PT ;  /* 0x000000ff0aff7812 */ /* 0x000fe4000780c0ff */
[----:B--2---:R-:W-:-:S05]  /*2300*/  LOP3.LUT R33, R33, R6, RZ, 0x3c, !PT ;  /* 0x0000000621217212 */ /* 0x004fca00078e3cff */
[----:B------:R0:W-:Y:S04]  /*2310*/  STG.E.U8 desc[UR4][R28.64+0xe], R33 ;  /* 0x00000e211c007986 */ /* 0x0001e8000c101104 */
[----:B------:R-:W5:Y:S02]  /*2320*/  LDG.E.U8 R6, desc[UR6][R48.64+0xf] ;  /* 0x00000f0630067981 */ /* 0x000f64000c1e1100 */
[----:B-----5:R-:W-:-:S05]  /*2330*/  LOP3.LUT R35, R35, R6, RZ, 0x3c, !PT ;  /* 0x0000000623237212 */ /* 0x020fca00078e3cff */
[----:B------:R0:W-:Y:S01]  /*2340*/  STG.E.U8 desc[UR4][R28.64+0xf], R35 ;  /* 0x00000f231c007986 */ /* 0x0001e2000c101104 */
[----:B------:R-:W-:Y:S05]  /*2350*/  @P0 BRA `(.L_x_5) ;  /* 0xffffffec007c0947 */ /* 0x000fea000383ffff */
[----:B------:R-:W-:Y:S05]  /*2360*/  BSYNC.RECONVERGENT B0 ;  /* 0x0000000000007941 */ /* 0x000fea0003800200 */
.L_x_2:
[----:B------:R-:W1:Y:S01]  /*2370*/  LDC.64 R30, c[0x0][0x380] ;  /* 0x0000e000ff1e7b82 */ /* 0x000e620000000a00 */
[----:B------:R-:W-:Y:S02]  /*2380*/  R2UR UR4, R26 ;  /* 0x000000001a0472ca */ /* 0x000fe400000e0000 */
[----:B------:R-:W-:-:S13]  /*2390*/  R2UR UR5, R27 ;  /* 0x000000001b0572ca */ /* 0x000fda00000e0000 */
[----:B-1----:R-:W0:Y:S01]  /*23a0*/  LDG.E.U8 R6, desc[UR4][R30.64+0xf0] ;  /* 0x0000f0041e067981 */ /* 0x002e22000c1e1100 */
[----:B------:R-:W-:Y:S02]  /*23b0*/  R2UR UR6, R26 ;  /* 0x000000001a0672ca */ /* 0x000fe400000e0000 */
[----:B------:R-:W-:Y:S02]  /*23c0*/  R2UR UR7, R27 ;  /* 0x000000001b0772ca */ /* 0x000fe400000e0000 */
[----:B0-----:R-:W-:-:S05]  /*23d0*/  LOP3.LUT R47, R47, R6, RZ, 0x3c, !PT ;  /* 0x000000062f2f7212 */ /* 0x001fca00078e3cff */
[----:B------:R0:W-:Y:S06]  /*23e0*/  STG.E.U8 desc[UR4][R28.64], R47 ;  /* 0x0000002f1c007986 */ /* 0x0001ec000c101104 */
[----:B------:R-:W2:Y:S02]  /*23f0*/  LDG.E.U8 R6, desc[UR6][R30.64+0xf1] ;  /* 0x0000f1061e067981 */ /* 0x000ea4000c1e1100 */
[----:B--2---:R-:W-:-:S05]  /*2400*/  LOP3.LUT R37, R37, R6, RZ, 0x3c, !PT ;  /* 0x0000000625257212 */ /* 0x004fca00078e3cff */
[----:B------:R1:W-:Y:S04]  /*2410*/  STG.E.U8 desc[UR4][R28.64+0x1], R37 ;  /* 0x000001251c007986 */ /* 0x0003e8000c101104 */
[----:B------:R-:W2:Y:S02]  /*2420*/  LDG.E.U8 R49, desc[UR6][R30.64+0xf2] ;  /* 0x0000f2061e317981 */ /* 0x000ea4000c1e1100 */
[----:B--2---:R-:W-:-:S05]  /*2430*/  LOP3.LUT R49, R38, R49, RZ, 0x3c, !PT ;  /* 0x0000003126317212 */ /* 0x004fca00078e3cff */
[----:B------:R-:W-:Y:S04]  /*2440*/  STG.E.U8 desc[UR4][R28.64+0x2], R49 ;  /* 0x000002311c007986 */ /* 0x000fe8000c101104 */
        /* <DEDUP_REMOVED lines=9> */
[----:B-1----:R-:W2:Y:S02]  /*24e0*/  LDG.E.U8 R37, desc[UR6][R30.64+0xf6] ;  /* 0x0000f6061e257981 */ /* 0x002ea4000c1e1100 */
[----:B--2---:R-:W-:-:S05]  /*24f0*/  LOP3.LUT R37, R40, R37, RZ, 0x3c, !PT ;  /* 0x0000002528257212 */ /* 0x004fca00078e3cff */
[----:B------:R-:W-:Y:S04]  /*2500*/  STG.E.U8 desc[UR4][R28.64+0x6], R37 ;  /* 0x000006251c007986 */ /* 0x000fe8000c101104 */
[----:B------:R-:W2:Y:S02]  /*2510*/  LDG.E.U8 R4, desc[UR6][R30.64+0xf7] ;  /* 0x0000f7061e047981 */ /* 0x000ea4000c1e1100 */
[----:B--2---:R-:W-:-:S05]  /*2520*/  LOP3.LUT R7, R7, R4, RZ, 0x3c, !PT ;  /* 0x0000000407077212 */ /* 0x004fca00078e3cff */
[----:B------:R0:W-:Y:S04]  /*2530*/  STG.E.U8 desc[UR4][R28.64+0x7], R7 ;  /* 0x000007071c007986 */ /* 0x0001e8000c101104 */
        /* <DEDUP_REMOVED lines=21> */
[----:B------:R-:W2:Y:S01]  /*2690*/  LDG.E.U8 R4, desc[UR6][R30.64+0xff] ;  /* 0x0000ff061e047981 */ /* 0x000ea2000c1e1100 */
[C---:B------:R-:W-:Y:S02]  /*26a0*/  R2UR UR8, R26.reuse ;  /* 0x000000001a0872ca */ /* 0x040fe400000e0000 */
[----:B0-----:R-:W-:Y:S02]  /*26b0*/  CS2R R6, SRZ ;  /* 0x0000000000067805 */ /* 0x001fe4000001ff00 */
        /* <DEDUP_REMOVED lines=27> */
[----:B------:R-:W-:Y:S02]  /*2870*/  R2UR UR38, R26 ;  /* 0x000000001a2672ca */ /* 0x000fe400000e0000 */
[----:B------:R-:W-:Y:S02]  /*2880*/  R2UR UR39, R27 ;  /* 0x000000001b2772ca */ /* 0x000fe400000e0000 */
[----:B------:R-:W-:Y:S02]  /*2890*/  MOV R10, 0x0 ;  /* 0x00000000000a7802 */ /* 0x000fe40000000f00 */
[----:B------:R-:W-:-:S05]  /*28a0*/  IADD3 R18, P1, PT, R18, 0x10, RZ ;  /* 0x0000001012127810 */ /* 0x000fca0007f3e0ff */
[----:B------:R-:W-:Y:S01]  /*28b0*/  IMAD.X R19, RZ, RZ, R19, P1 ;  /* 0x000000ffff137224 */ /* 0x000fe200008e0613 */
[----:B--2---:R-:W-:-:S05]  /*28c0*/  LOP3.LUT R35, R35, R4, RZ, 0x3c, !PT ;  /* 0x0000000423237212 */ /* 0x004fca00078e3cff */
[----:B------:R0:W-:Y:S01]  /*28d0*/  STG.E.U8 desc[UR4][R28.64+0xf], R35 ;  /* 0x00000f231c007986 */ /* 0x0001e2000c101104 */
[----:B------:R-:W1:Y:S03]  /*28e0*/  LDCU.64 UR4, c[0x4][0x50] ;  /* 0x01000a00ff0477ac */ /* 0x000e660008000a00 */
[----:B------:R2:W-:Y:S04]  /*28f0*/  STG.E.U8 desc[UR6][R30.64+0xf0], R11 ;  /* 0x0000f00b1e007986 */ /* 0x0005e8000c101106 */
[----:B------:R3:W-:Y:S04]  /*2900*/  STG.E.U8 desc[UR8][R30.64+0xf1], R12 ;  /* 0x0000f10c1e007986 */ /* 0x0007e8000c101108 */
[----:B------:R3:W-:Y:S01]  /*2910*/  STG.E.U8 desc[UR10][R30.64+0xf2], R13 ;  /* 0x0000f20d1e007986 */ /* 0x0007e2000c10110a */
[----:B0-----:R-:W-:-:S03]  /*2920*/  IADD3 R28, P0, PT, R28, 0x10, RZ ;  /* 0x000000101c1c7810 */ /* 0x001fc60007f1e0ff */
[----:B------:R3:W-:Y:S01]  /*2930*/  STG.E.U8 desc[UR12][R30.64+0xf3], R14 ;  /* 0x0000f30e1e007986 */ /* 0x0007e2000c10110c */
[----:B--2---:R-:W0:Y:S01]  /*2940*/  LDC.64 R10, c[0x4][R10] ;  /* 0x010000000a0a7b82 */ /* 0x004e220000000a00 */
[----:B------:R-:W-:Y:S02]  /*2950*/  IMAD.X R29, RZ, RZ, R29, P0 ;  /* 0x000000ffff1d7224 */ /* 0x000fe400000e061d */
[----:B------:R3:W-:Y:S01]  /*2960*/  STG.E.U8 desc[UR14][R30.64+0xf4], R15 ;  /* 0x0000f40f1e007986 */ /* 0x0007e2000c10110e */
[----:B-1----:R-:W-:Y:S02]  /*2970*/  IMAD.U32 R4, RZ, RZ, UR4 ;  /* 0x00000004ff047e24 */ /* 0x002fe4000f8e00ff */
[----:B------:R-:W-:Y:S01]  /*2980*/  IMAD.U32 R5, RZ, RZ, UR5 ;  /* 0x00000005ff057e24 */ /* 0x000fe2000f8e00ff */
[----:B------:R3:W-:Y:S04]  /*2990*/  STG.E.U8 desc[UR16][R30.64+0xf5], R20 ;  /* 0x0000f5141e007986 */ /* 0x0007e8000c101110 */
        /* <DEDUP_REMOVED lines=9> */
[----:B------:R3:W-:Y:S02]  /*2a30*/  STG.E.U8 desc[UR38][R30.64+0xff], R9 ;  /* 0x0000ff091e007986 */ /* 0x0007e4000c101126 */
[----:B---3--:R-:W-:-:S07]  /*2a40*/  LEPC R20, `(.L_x_6) ;  /* 0x000000001014794e */ /* 0x008fce0000000000 */
[----:B0-----:R-:W-:Y:S05]  /*2a50*/  CALL.ABS.NOINC R10 ;  /* 0x000000000a007343 */ /* 0x001fea0003c00000 */
.L_x_6:
[----:B------:R-:W-:-:S13]  /*2a60*/  ISETP.NE.AND P6, PT, R17, RZ, PT ;  /* 0x000000ff1100720c */ /* 0x000fda0003fc5270 */
[----:B------:R-:W-:Y:S05]  /*2a70*/  @!P6 BRA `(.L_x_7) ;  /* 0xffffffd400c0e947 */ /* 0x000fea000383ffff */
[----:B------:R-:W-:Y:S05]  /*2a80*/  BSYNC.RECONVERGENT B6 ;  /* 0x0000000000067941 */ /* 0x000fea0003800200 */
.L_x_1:
[----:B------:R-:W0:Y:S01]  /*2a90*/  LDC R6, c[0x0][0x2f8] ;  /* 0x0000be00ff067b82 */ /* 0x000e220000000800 */
[----:B------:R-:W-:Y:S01]  /*2aa0*/  MOV R0, 0x0 ;  /* 0x0000000000007802 */ /* 0x000fe20000000f00 */
[----:B------:R1:W-:Y:S01]  /*2ab0*/  STL.64 [R1+0x10], R18 ;  /* 0x0000101201007387 */ /* 0x0003e20000100a00 */
[----:B------:R-:W2:Y:S05]  /*2ac0*/  LDCU.64 UR4, c[0x4][0x58] ;  /* 0x01000b00ff0477ac */ /* 0x000eaa0008000a00 */
[----:B------:R1:W3:Y:S01]  /*2ad0*/  LDC.64 R2, c[0x4][R0] ;  /* 0x0100000000027b82 */ /* 0x0002e20000000a00 */
[----:B--2---:R-:W-:Y:S02]  /*2ae0*/  IMAD.U32 R4, RZ, RZ, UR4 ;  /* 0x00000004ff047e24 */ /* 0x004fe4000f8e00ff */
[----:B------:R-:W-:Y:S01]  /*2af0*/  IMAD.U32 R5, RZ, RZ, UR5 ;  /* 0x00000005ff057e24 */ /* 0x000fe2000f8e00ff */
[----:B0-----:R-:W-:-:S04]  /*2b00*/  IADD3 R6, P0, P1, R1, 0x10, R6 ;  /* 0x0000001001067810 */ /* 0x001fc8000791e006 */
[----:B-1----:R-:W-:-:S09]  /*2b10*/  IADD3.X R7, PT, PT, RZ, UR36, RZ, P0, P1 ;  /* 0x00000024ff077c10 */ /* 0x002fd200087e24ff */
[----:B------:R-:W-:-:S07]  /*2b20*/  LEPC R20, `(.L_x_8) ;  /* 0x000000001014794e */ /* 0x000fce0000000000 */
[----:B---3--:R-:W-:Y:S05]  /*2b30*/  CALL.ABS.NOINC R2 ;  /* 0x0000000002007343 */ /* 0x008fea0003c00000 */
.L_x_8:
[----:B------:R-:W-:Y:S05]  /*2b40*/  EXIT ;  /* 0x000000000000794d */ /* 0x000fea0003800000 */
.L_x_9:
[----:B------:R-:W-:-:S00]  /*2b50*/  BRA `(.L_x_9) ;  /* 0xfffffffc00fc7947 */ /* 0x000fc0000383ffff */
[----:B------:R-:W-:-:S00]  /*2b60*/  NOP ;  /* 0x0000000000007918 */ /* 0x000fc00000000000 */
        /* <DEDUP_REMOVED lines=9> */
.L_x_10:


//--------------------- .nv.global.init           --------------------------
	.section	.nv.global.init,"aw",@progbits
	.align	4
.nv.global.init:
	.type		mrg32k3aM1SubSeq,@object
	.size		mrg32k3aM1SubSeq,(mrg32k3aM2SubSeq - mrg32k3aM1SubSeq)
mrg32k3aM1SubSeq:
        /*0000*/ 	.byte	0x0b, 0xcc, 0xee, 0x04, 0x73, 0x29, 0x8b, 0x6f, 0xf6, 0x53, 0x03, 0xf6, 0x23, 0xf6, 0xea, 0xda
        /* <DEDUP_REMOVED lines=125> */
	.type		mrg32k3aM2SubSeq,@object
	.size		mrg32k3aM2SubSeq,(mrg32k3aM1 - mrg32k3aM2SubSeq)
mrg32k3aM2SubSeq:
        /* <DEDUP_REMOVED lines=126> */
	.type		mrg32k3aM1,@object
	.size		mrg32k3aM1,(mrg32k3aM1Seq - mrg32k3aM1)
mrg32k3aM1:
        /* <DEDUP_REMOVED lines=144> */
	.type		mrg32k3aM1Seq,@object
	.size		mrg32k3aM1Seq,(mrg32k3aM2 - mrg32k3aM1Seq)
mrg32k3aM1Seq:
        /* <DEDUP_REMOVED lines=144> */
	.type		mrg32k3aM2,@object
	.size		mrg32k3aM2,(mrg32k3aM2Seq - mrg32k3aM2)
mrg32k3aM2:
        /* <DEDUP_REMOVED lines=144> */
	.type		mrg32k3aM2Seq,@object
	.size		mrg32k3aM2Seq,(precalc_xorwow_matrix - mrg32k3aM2Seq)
mrg32k3aM2Seq:
        /* <DEDUP_REMOVED lines=144> */
	.type		precalc_xorwow_matrix,@object
	.size		precalc_xorwow_matrix,(precalc_xorwow_offset_matrix - precalc_xorwow_matrix)
precalc_xorwow_matrix:
        /* <DEDUP_REMOVED lines=6400> */
	.type		precalc_xorwow_offset_matrix,@object
	.size		precalc_xorwow_offset_matrix,($str$1 - precalc_xorwow_offset_matrix)
precalc_xorwow_offset_matrix:
        /* <DEDUP_REMOVED lines=6400> */
	.type		$str$1,@object
	.size		$str$1,($str - $str$1)
$str$1:
        /*353c0*/ 	.byte	0x25, 0x73, 0x0a, 0x00
	.type		$str,@object
	.size		$str,(d_rsbox - $str)
$str:
        /*353c4*/ 	.byte	0x43, 0x49, 0x41, 0x4f, 0x0a, 0x00
	.type		d_rsbox,@object
	.size		d_rsbox,(.L_9 - d_rsbox)
d_rsbox:
        /* <DEDUP_REMOVED lines=16> */
.L_9:


//--------------------- .nv.shared.reserved.0     --------------------------
	.section	.nv.shared.reserved.0,"aw",@nobits
	.weak		__nv_reservedSMEM_offset_0_alias
	.size		__nv_reservedSMEM_offset_0_alias, 0, 64
	.other		__nv_reservedSMEM_offset_0_alias,@"STO_CUDA_RESERVED_SHARED STV_DEFAULT"
__nv_reservedSMEM_offset_0_alias:
	.zero		0
	.zero		64


//--------------------- .nv.constant0._Z22AES_CBC_decrypt_bufferP7AES_ctxPhS1_m --------------------------
	.section	.nv.constant0._Z22AES_CBC_decrypt_bufferP7AES_ctxPhS1_m,"a",@progbits
	.sectionflags	@""
	.align	4
.nv.constant0._Z22AES_CBC_decrypt_bufferP7AES_ctxPhS1_m:
	.zero		928


//--------------------- SYMBOLS --------------------------

	.type		.nv.reservedSmem.offset0,@object
	.size		.nv.reservedSmem.offset0,0x4
	.type		vprintf,@function
